//
// Generated by NVIDIA NVVM Compiler
//
// Compiler Build ID: CL-36424714
// Cuda compilation tools, release 13.0, V13.0.88
// Based on NVVM 20.0.0
//

.version 9.0
.target sm_100
.address_size 64

	// .globl	_Z20gemm_kernel_baselinePKfS0_Pfiii
// _ZZ20gemm_kernel_baselinePKfS0_PfiiiE5tileA has been demoted
// _ZZ20gemm_kernel_baselinePKfS0_PfiiiE5tileB has been demoted
// _ZZ34gemm_kernel_prefetch_double_bufferPKfS0_PfiiiE5tileA has been demoted
// _ZZ34gemm_kernel_prefetch_double_bufferPKfS0_PfiiiE5tileB has been demoted

.visible .entry _Z20gemm_kernel_baselinePKfS0_Pfiii(
	.param .u64 .ptr .align 1 _Z20gemm_kernel_baselinePKfS0_Pfiii_param_0,
	.param .u64 .ptr .align 1 _Z20gemm_kernel_baselinePKfS0_Pfiii_param_1,
	.param .u64 .ptr .align 1 _Z20gemm_kernel_baselinePKfS0_Pfiii_param_2,
	.param .u32 _Z20gemm_kernel_baselinePKfS0_Pfiii_param_3,
	.param .u32 _Z20gemm_kernel_baselinePKfS0_Pfiii_param_4,
	.param .u32 _Z20gemm_kernel_baselinePKfS0_Pfiii_param_5
)
{
	.reg .pred 	%p<12>;
	.reg .b32 	%r<43>;
	.reg .b32 	%f<111>;
	.reg .b64 	%rd<13>;
	// demoted variable
	.shared .align 4 .b8 _ZZ20gemm_kernel_baselinePKfS0_PfiiiE5tileA[4096];
	// demoted variable
	.shared .align 4 .b8 _ZZ20gemm_kernel_baselinePKfS0_PfiiiE5tileB[4096];
	ld.param.u64 	%rd3, [_Z20gemm_kernel_baselinePKfS0_Pfiii_param_0];
	ld.param.u64 	%rd4, [_Z20gemm_kernel_baselinePKfS0_Pfiii_param_1];
	ld.param.u64 	%rd5, [_Z20gemm_kernel_baselinePKfS0_Pfiii_param_2];
	ld.param.u32 	%r24, [_Z20gemm_kernel_baselinePKfS0_Pfiii_param_3];
	ld.param.u32 	%r25, [_Z20gemm_kernel_baselinePKfS0_Pfiii_param_4];
	ld.param.u32 	%r26, [_Z20gemm_kernel_baselinePKfS0_Pfiii_param_5];
	mov.u32 	%r38, %tid.x;
	mov.u32 	%r40, %tid.y;
	mov.u32 	%r27, %ctaid.y;
	shl.b32 	%r28, %r27, 5;
	add.s32 	%r3, %r28, %r40;
	mov.u32 	%r29, %ctaid.x;
	shl.b32 	%r4, %r29, 5;
	add.s32 	%r5, %r4, %r38;
	setp.lt.s32 	%p1, %r26, 1;
	mov.f32 	%f110, 0f00000000;
	@%p1 bra 	$L__BB0_7;
	add.s32 	%r30, %r26, 31;
	shr.u32 	%r31, %r30, 5;
	shl.b32 	%r32, %r40, 7;
	mov.u32 	%r33, _ZZ20gemm_kernel_baselinePKfS0_PfiiiE5tileA;
	add.s32 	%r6, %r33, %r32;
	shl.b32 	%r34, %r38, 2;
	add.s32 	%r7, %r6, %r34;
	mov.u32 	%r35, _ZZ20gemm_kernel_baselinePKfS0_PfiiiE5tileB;
	add.s32 	%r9, %r35, %r34;
	add.s32 	%r8, %r9, %r32;
	neg.s32 	%r42, %r31;
	mad.lo.s32 	%r36, %r40, %r25, %r38;
	add.s32 	%r41, %r36, %r4;
	shl.b32 	%r12, %r25, 5;
	mad.lo.s32 	%r39, %r26, %r3, %r38;
	cvta.to.global.u64 	%rd1, %rd3;
	cvta.to.global.u64 	%rd2, %rd4;
	mov.f32 	%f110, 0f00000000;
$L__BB0_2:
	setp.ge.s32 	%p2, %r3, %r24;
	setp.ge.s32 	%p3, %r38, %r26;
	mov.f32 	%f108, 0f00000000;
	or.pred  	%p4, %p2, %p3;
	@%p4 bra 	$L__BB0_4;
	mul.wide.u32 	%rd6, %r39, 4;
	add.s64 	%rd7, %rd1, %rd6;
	ld.global.nc.f32 	%f108, [%rd7];
$L__BB0_4:
	setp.ge.s32 	%p5, %r5, %r25;
	st.shared.f32 	[%r7], %f108;
	setp.ge.s32 	%p6, %r40, %r26;
	mov.f32 	%f109, 0f00000000;
	or.pred  	%p7, %p5, %p6;
	@%p7 bra 	$L__BB0_6;
	mul.wide.s32 	%rd8, %r41, 4;
	add.s64 	%rd9, %rd2, %rd8;
	ld.global.nc.f32 	%f109, [%rd9];
$L__BB0_6:
	st.shared.f32 	[%r8], %f109;
	bar.sync 	0;
	ld.shared.f32 	%f12, [%r6];
	ld.shared.f32 	%f13, [%r9];
	fma.rn.f32 	%f14, %f12, %f13, %f110;
	ld.shared.f32 	%f15, [%r6+4];
	ld.shared.f32 	%f16, [%r9+128];
	fma.rn.f32 	%f17, %f15, %f16, %f14;
	ld.shared.f32 	%f18, [%r6+8];
	ld.shared.f32 	%f19, [%r9+256];
	fma.rn.f32 	%f20, %f18, %f19, %f17;
	ld.shared.f32 	%f21, [%r6+12];
	ld.shared.f32 	%f22, [%r9+384];
	fma.rn.f32 	%f23, %f21, %f22, %f20;
	ld.shared.f32 	%f24, [%r6+16];
	ld.shared.f32 	%f25, [%r9+512];
	fma.rn.f32 	%f26, %f24, %f25, %f23;
	ld.shared.f32 	%f27, [%r6+20];
	ld.shared.f32 	%f28, [%r9+640];
	fma.rn.f32 	%f29, %f27, %f28, %f26;
	ld.shared.f32 	%f30, [%r6+24];
	ld.shared.f32 	%f31, [%r9+768];
	fma.rn.f32 	%f32, %f30, %f31, %f29;
	ld.shared.f32 	%f33, [%r6+28];
	ld.shared.f32 	%f34, [%r9+896];
	fma.rn.f32 	%f35, %f33, %f34, %f32;
	ld.shared.f32 	%f36, [%r6+32];
	ld.shared.f32 	%f37, [%r9+1024];
	fma.rn.f32 	%f38, %f36, %f37, %f35;
	ld.shared.f32 	%f39, [%r6+36];
	ld.shared.f32 	%f40, [%r9+1152];
	fma.rn.f32 	%f41, %f39, %f40, %f38;
	ld.shared.f32 	%f42, [%r6+40];
	ld.shared.f32 	%f43, [%r9+1280];
	fma.rn.f32 	%f44, %f42, %f43, %f41;
	ld.shared.f32 	%f45, [%r6+44];
	ld.shared.f32 	%f46, [%r9+1408];
	fma.rn.f32 	%f47, %f45, %f46, %f44;
	ld.shared.f32 	%f48, [%r6+48];
	ld.shared.f32 	%f49, [%r9+1536];
	fma.rn.f32 	%f50, %f48, %f49, %f47;
	ld.shared.f32 	%f51, [%r6+52];
	ld.shared.f32 	%f52, [%r9+1664];
	fma.rn.f32 	%f53, %f51, %f52, %f50;
	ld.shared.f32 	%f54, [%r6+56];
	ld.shared.f32 	%f55, [%r9+1792];
	fma.rn.f32 	%f56, %f54, %f55, %f53;
	ld.shared.f32 	%f57, [%r6+60];
	ld.shared.f32 	%f58, [%r9+1920];
	fma.rn.f32 	%f59, %f57, %f58, %f56;
	ld.shared.f32 	%f60, [%r6+64];
	ld.shared.f32 	%f61, [%r9+2048];
	fma.rn.f32 	%f62, %f60, %f61, %f59;
	ld.shared.f32 	%f63, [%r6+68];
	ld.shared.f32 	%f64, [%r9+2176];
	fma.rn.f32 	%f65, %f63, %f64, %f62;
	ld.shared.f32 	%f66, [%r6+72];
	ld.shared.f32 	%f67, [%r9+2304];
	fma.rn.f32 	%f68, %f66, %f67, %f65;
	ld.shared.f32 	%f69, [%r6+76];
	ld.shared.f32 	%f70, [%r9+2432];
	fma.rn.f32 	%f71, %f69, %f70, %f68;
	ld.shared.f32 	%f72, [%r6+80];
	ld.shared.f32 	%f73, [%r9+2560];
	fma.rn.f32 	%f74, %f72, %f73, %f71;
	ld.shared.f32 	%f75, [%r6+84];
	ld.shared.f32 	%f76, [%r9+2688];
	fma.rn.f32 	%f77, %f75, %f76, %f74;
	ld.shared.f32 	%f78, [%r6+88];
	ld.shared.f32 	%f79, [%r9+2816];
	fma.rn.f32 	%f80, %f78, %f79, %f77;
	ld.shared.f32 	%f81, [%r6+92];
	ld.shared.f32 	%f82, [%r9+2944];
	fma.rn.f32 	%f83, %f81, %f82, %f80;
	ld.shared.f32 	%f84, [%r6+96];
	ld.shared.f32 	%f85, [%r9+3072];
	fma.rn.f32 	%f86, %f84, %f85, %f83;
	ld.shared.f32 	%f87, [%r6+100];
	ld.shared.f32 	%f88, [%r9+3200];
	fma.rn.f32 	%f89, %f87, %f88, %f86;
	ld.shared.f32 	%f90, [%r6+104];
	ld.shared.f32 	%f91, [%r9+3328];
	fma.rn.f32 	%f92, %f90, %f91, %f89;
	ld.shared.f32 	%f93, [%r6+108];
	ld.shared.f32 	%f94, [%r9+3456];
	fma.rn.f32 	%f95, %f93, %f94, %f92;
	ld.shared.f32 	%f96, [%r6+112];
	ld.shared.f32 	%f97, [%r9+3584];
	fma.rn.f32 	%f98, %f96, %f97, %f95;
	ld.shared.f32 	%f99, [%r6+116];
	ld.shared.f32 	%f100, [%r9+3712];
	fma.rn.f32 	%f101, %f99, %f100, %f98;
	ld.shared.f32 	%f102, [%r6+120];
	ld.shared.f32 	%f103, [%r9+3840];
	fma.rn.f32 	%f104, %f102, %f103, %f101;
	ld.shared.f32 	%f105, [%r6+124];
	ld.shared.f32 	%f106, [%r9+3968];
	fma.rn.f32 	%f110, %f105, %f106, %f104;
	bar.sync 	0;
	add.s32 	%r42, %r42, 1;
	setp.ne.s32 	%p8, %r42, 0;
	add.s32 	%r41, %r41, %r12;
	add.s32 	%r40, %r40, 32;
	add.s32 	%r39, %r39, 32;
	add.s32 	%r38, %r38, 32;
	@%p8 bra 	$L__BB0_2;
$L__BB0_7:
	setp.ge.s32 	%p9, %r3, %r24;
	setp.ge.s32 	%p10, %r5, %r25;
	or.pred  	%p11, %p9, %p10;
	@%p11 bra 	$L__BB0_9;
	mad.lo.s32 	%r37, %r25, %r3, %r5;
	cvta.to.global.u64 	%rd10, %rd5;
	mul.wide.s32 	%rd11, %r37, 4;
	add.s64 	%rd12, %rd10, %rd11;
	st.global.f32 	[%rd12], %f110;
$L__BB0_9:
	ret;

}
	// .globl	_Z34gemm_kernel_prefetch_double_bufferPKfS0_Pfiii
.visible .entry _Z34gemm_kernel_prefetch_double_bufferPKfS0_Pfiii(
	.param .u64 .ptr .align 1 _Z34gemm_kernel_prefetch_double_bufferPKfS0_Pfiii_param_0,
	.param .u64 .ptr .align 1 _Z34gemm_kernel_prefetch_double_bufferPKfS0_Pfiii_param_1,
	.param .u64 .ptr .align 1 _Z34gemm_kernel_prefetch_double_bufferPKfS0_Pfiii_param_2,
	.param .u32 _Z34gemm_kernel_prefetch_double_bufferPKfS0_Pfiii_param_3,
	.param .u32 _Z34gemm_kernel_prefetch_double_bufferPKfS0_Pfiii_param_4,
	.param .u32 _Z34gemm_kernel_prefetch_double_bufferPKfS0_Pfiii_param_5
)
{
	.reg .pred 	%p<19>;
	.reg .b32 	%r<79>;
	.reg .b32 	%f<107>;
	.reg .b64 	%rd<17>;
	// demoted variable
	.shared .align 4 .b8 _ZZ34gemm_kernel_prefetch_double_bufferPKfS0_PfiiiE5tileA[8192];
	// demoted variable
	.shared .align 4 .b8 _ZZ34gemm_kernel_prefetch_double_bufferPKfS0_PfiiiE5tileB[8192];
	ld.param.u64 	%rd4, [_Z34gemm_kernel_prefetch_double_bufferPKfS0_Pfiii_param_0];
	ld.param.u64 	%rd5, [_Z34gemm_kernel_prefetch_double_bufferPKfS0_Pfiii_param_1];
	ld.param.u64 	%rd3, [_Z34gemm_kernel_prefetch_double_bufferPKfS0_Pfiii_param_2];
	ld.param.u32 	%r29, [_Z34gemm_kernel_prefetch_double_bufferPKfS0_Pfiii_param_3];
	ld.param.u32 	%r30, [_Z34gemm_kernel_prefetch_double_bufferPKfS0_Pfiii_param_4];
	ld.param.u32 	%r31, [_Z34gemm_kernel_prefetch_double_bufferPKfS0_Pfiii_param_5];
	cvta.to.global.u64 	%rd1, %rd5;
	cvta.to.global.u64 	%rd2, %rd4;
	mov.u32 	%r73, %tid.x;
	mov.u32 	%r75, %tid.y;
	mov.u32 	%r32, %ctaid.y;
	shl.b32 	%r33, %r32, 5;
	add.s32 	%r3, %r33, %r75;
	mov.u32 	%r34, %ctaid.x;
	shl.b32 	%r4, %r34, 5;
	add.s32 	%r5, %r4, %r73;
	add.s32 	%r35, %r31, 31;
	shr.s32 	%r36, %r35, 31;
	shr.u32 	%r37, %r36, 27;
	add.s32 	%r38, %r35, %r37;
	shr.s32 	%r6, %r38, 5;
	setp.ge.s32 	%p1, %r3, %r29;
	setp.ge.s32 	%p2, %r73, %r31;
	shl.b32 	%r39, %r75, 7;
	mov.u32 	%r40, _ZZ34gemm_kernel_prefetch_double_bufferPKfS0_PfiiiE5tileA;
	add.s32 	%r7, %r40, %r39;
	shl.b32 	%r41, %r73, 2;
	add.s32 	%r8, %r7, %r41;
	or.pred  	%p3, %p1, %p2;
	@%p3 bra 	$L__BB1_2;
	mad.lo.s32 	%r43, %r31, %r3, %r73;
	mul.wide.u32 	%rd6, %r43, 4;
	add.s64 	%rd7, %rd2, %rd6;
	ld.global.nc.f32 	%f4, [%rd7];
	st.shared.f32 	[%r8], %f4;
	bra.uni 	$L__BB1_3;
$L__BB1_2:
	mov.b32 	%r42, 0;
	st.shared.u32 	[%r8], %r42;
$L__BB1_3:
	setp.ge.s32 	%p4, %r75, %r31;
	setp.ge.s32 	%p5, %r5, %r30;
	mov.u32 	%r45, _ZZ34gemm_kernel_prefetch_double_bufferPKfS0_PfiiiE5tileB;
	add.s32 	%r46, %r45, %r39;
	add.s32 	%r9, %r46, %r41;
	or.pred  	%p6, %p5, %p4;
	@%p6 bra 	$L__BB1_5;
	mad.lo.s32 	%r49, %r30, %r75, %r5;
	mul.wide.s32 	%rd8, %r49, 4;
	add.s64 	%rd9, %rd1, %rd8;
	ld.global.nc.f32 	%f5, [%rd9];
	st.shared.f32 	[%r9], %f5;
	bra.uni 	$L__BB1_6;
$L__BB1_5:
	mov.b32 	%r48, 0;
	st.shared.u32 	[%r9], %r48;
$L__BB1_6:
	bar.sync 	0;
	setp.lt.s32 	%p7, %r31, 1;
	mov.f32 	%f106, 0f00000000;
	@%p7 bra 	$L__BB1_16;
	add.s32 	%r10, %r45, %r41;
	max.s32 	%r53, %r6, 1;
	neg.s32 	%r77, %r53;
	add.s32 	%r54, %r75, 32;
	mad.lo.s32 	%r55, %r30, %r54, %r73;
	add.s32 	%r76, %r55, %r4;
	shl.b32 	%r13, %r30, 5;
	mad.lo.s32 	%r74, %r31, %r3, %r73;
	mov.f32 	%f106, 0f00000000;
	mov.b32 	%r78, 0;
$L__BB1_8:
	mov.u32 	%r20, %r78;
	add.s32 	%r78, %r20, 1;
	and.b32  	%r22, %r20, 1;
	xor.b32  	%r23, %r22, 1;
	setp.ge.s32 	%p8, %r78, %r6;
	@%p8 bra 	$L__BB1_15;
	setp.ge.s32 	%p9, %r3, %r29;
	add.s32 	%r56, %r73, 32;
	setp.ge.s32 	%p10, %r56, %r31;
	or.pred  	%p11, %p9, %p10;
	@%p11 bra 	$L__BB1_11;
	add.s32 	%r60, %r74, 32;
	mul.wide.u32 	%rd10, %r60, 4;
	add.s64 	%rd11, %rd2, %rd10;
	ld.global.nc.f32 	%f8, [%rd11];
	shl.b32 	%r61, %r23, 12;
	add.s32 	%r62, %r8, %r61;
	st.shared.f32 	[%r62], %f8;
	bra.uni 	$L__BB1_12;
$L__BB1_11:
	shl.b32 	%r57, %r23, 12;
	add.s32 	%r58, %r8, %r57;
	mov.b32 	%r59, 0;
	st.shared.u32 	[%r58], %r59;
$L__BB1_12:
	setp.ge.s32 	%p12, %r5, %r30;
	add.s32 	%r63, %r75, 32;
	setp.ge.s32 	%p13, %r63, %r31;
	or.pred  	%p14, %p12, %p13;
	@%p14 bra 	$L__BB1_14;
	mul.wide.s32 	%rd12, %r76, 4;
	add.s64 	%rd13, %rd1, %rd12;
	ld.global.nc.f32 	%f9, [%rd13];
	shl.b32 	%r67, %r23, 12;
	add.s32 	%r68, %r9, %r67;
	st.shared.f32 	[%r68], %f9;
	bra.uni 	$L__BB1_15;
$L__BB1_14:
	shl.b32 	%r64, %r23, 12;
	add.s32 	%r65, %r9, %r64;
	mov.b32 	%r66, 0;
	st.shared.u32 	[%r65], %r66;
$L__BB1_15:
	shl.b32 	%r69, %r22, 12;
	add.s32 	%r70, %r7, %r69;
	add.s32 	%r71, %r10, %r69;
	ld.shared.f32 	%f10, [%r70];
	ld.shared.f32 	%f11, [%r71];
	fma.rn.f32 	%f12, %f10, %f11, %f106;
	ld.shared.f32 	%f13, [%r70+4];
	ld.shared.f32 	%f14, [%r71+128];
	fma.rn.f32 	%f15, %f13, %f14, %f12;
	ld.shared.f32 	%f16, [%r70+8];
	ld.shared.f32 	%f17, [%r71+256];
	fma.rn.f32 	%f18, %f16, %f17, %f15;
	ld.shared.f32 	%f19, [%r70+12];
	ld.shared.f32 	%f20, [%r71+384];
	fma.rn.f32 	%f21, %f19, %f20, %f18;
	ld.shared.f32 	%f22, [%r70+16];
	ld.shared.f32 	%f23, [%r71+512];
	fma.rn.f32 	%f24, %f22, %f23, %f21;
	ld.shared.f32 	%f25, [%r70+20];
	ld.shared.f32 	%f26, [%r71+640];
	fma.rn.f32 	%f27, %f25, %f26, %f24;
	ld.shared.f32 	%f28, [%r70+24];
	ld.shared.f32 	%f29, [%r71+768];
	fma.rn.f32 	%f30, %f28, %f29, %f27;
	ld.shared.f32 	%f31, [%r70+28];
	ld.shared.f32 	%f32, [%r71+896];
	fma.rn.f32 	%f33, %f31, %f32, %f30;
	ld.shared.f32 	%f34, [%r70+32];
	ld.shared.f32 	%f35, [%r71+1024];
	fma.rn.f32 	%f36, %f34, %f35, %f33;
	ld.shared.f32 	%f37, [%r70+36];
	ld.shared.f32 	%f38, [%r71+1152];
	fma.rn.f32 	%f39, %f37, %f38, %f36;
	ld.shared.f32 	%f40, [%r70+40];
	ld.shared.f32 	%f41, [%r71+1280];
	fma.rn.f32 	%f42, %f40, %f41, %f39;
	ld.shared.f32 	%f43, [%r70+44];
	ld.shared.f32 	%f44, [%r71+1408];
	fma.rn.f32 	%f45, %f43, %f44, %f42;
	ld.shared.f32 	%f46, [%r70+48];
	ld.shared.f32 	%f47, [%r71+1536];
	fma.rn.f32 	%f48, %f46, %f47, %f45;
	ld.shared.f32 	%f49, [%r70+52];
	ld.shared.f32 	%f50, [%r71+1664];
	fma.rn.f32 	%f51, %f49, %f50, %f48;
	ld.shared.f32 	%f52, [%r70+56];
	ld.shared.f32 	%f53, [%r71+1792];
	fma.rn.f32 	%f54, %f52, %f53, %f51;
	ld.shared.f32 	%f55, [%r70+60];
	ld.shared.f32 	%f56, [%r71+1920];
	fma.rn.f32 	%f57, %f55, %f56, %f54;
	ld.shared.f32 	%f58, [%r70+64];
	ld.shared.f32 	%f59, [%r71+2048];
	fma.rn.f32 	%f60, %f58, %f59, %f57;
	ld.shared.f32 	%f61, [%r70+68];
	ld.shared.f32 	%f62, [%r71+2176];
	fma.rn.f32 	%f63, %f61, %f62, %f60;
	ld.shared.f32 	%f64, [%r70+72];
	ld.shared.f32 	%f65, [%r71+2304];
	fma.rn.f32 	%f66, %f64, %f65, %f63;
	ld.shared.f32 	%f67, [%r70+76];
	ld.shared.f32 	%f68, [%r71+2432];
	fma.rn.f32 	%f69, %f67, %f68, %f66;
	ld.shared.f32 	%f70, [%r70+80];
	ld.shared.f32 	%f71, [%r71+2560];
	fma.rn.f32 	%f72, %f70, %f71, %f69;
	ld.shared.f32 	%f73, [%r70+84];
	ld.shared.f32 	%f74, [%r71+2688];
	fma.rn.f32 	%f75, %f73, %f74, %f72;
	ld.shared.f32 	%f76, [%r70+88];
	ld.shared.f32 	%f77, [%r71+2816];
	fma.rn.f32 	%f78, %f76, %f77, %f75;
	ld.shared.f32 	%f79, [%r70+92];
	ld.shared.f32 	%f80, [%r71+2944];
	fma.rn.f32 	%f81, %f79, %f80, %f78;
	ld.shared.f32 	%f82, [%r70+96];
	ld.shared.f32 	%f83, [%r71+3072];
	fma.rn.f32 	%f84, %f82, %f83, %f81;
	ld.shared.f32 	%f85, [%r70+100];
	ld.shared.f32 	%f86, [%r71+3200];
	fma.rn.f32 	%f87, %f85, %f86, %f84;
	ld.shared.f32 	%f88, [%r70+104];
	ld.shared.f32 	%f89, [%r71+3328];
	fma.rn.f32 	%f90, %f88, %f89, %f87;
	ld.shared.f32 	%f91, [%r70+108];
	ld.shared.f32 	%f92, [%r71+3456];
	fma.rn.f32 	%f93, %f91, %f92, %f90;
	ld.shared.f32 	%f94, [%r70+112];
	ld.shared.f32 	%f95, [%r71+3584];
	fma.rn.f32 	%f96, %f94, %f95, %f93;
	ld.shared.f32 	%f97, [%r70+116];
	ld.shared.f32 	%f98, [%r71+3712];
	fma.rn.f32 	%f99, %f97, %f98, %f96;
	ld.shared.f32 	%f100, [%r70+120];
	ld.shared.f32 	%f101, [%r71+3840];
	fma.rn.f32 	%f102, %f100, %f101, %f99;
	ld.shared.f32 	%f103, [%r70+124];
	ld.shared.f32 	%f104, [%r71+3968];
	fma.rn.f32 	%f106, %f103, %f104, %f102;
	bar.sync 	0;
	add.s32 	%r77, %r77, 1;
	setp.ne.s32 	%p15, %r77, 0;
	add.s32 	%r76, %r76, %r13;
	add.s32 	%r75, %r75, 32;
	add.s32 	%r74, %r74, 32;
	add.s32 	%r73, %r73, 32;
	@%p15 bra 	$L__BB1_8;
$L__BB1_16:
	setp.ge.s32 	%p16, %r5, %r30;
	setp.ge.s32 	%p17, %r3, %r29;
	or.pred  	%p18, %p17, %p16;
	@%p18 bra 	$L__BB1_18;
	mad.lo.s32 	%r72, %r30, %r3, %r5;
	cvta.to.global.u64 	%rd14, %rd3;
	mul.wide.s32 	%rd15, %r72, 4;
	add.s64 	%rd16, %rd14, %rd15;
	st.global.f32 	[%rd16], %f106;
$L__BB1_18:
	ret;

}


// ===== COMPILED SASS (sm_100) =====

	.target	sm_100

	.elftype	@"ET_EXEC"


//--------------------- .note.nv.tkinfo           --------------------------
	.section	.note.nv.tkinfo,"",@"SHT_NOTE"
	.sectionflags	@"SHF_NOTE_NV_TKINFO"
	.tkinfo
        /*0018*/ 	.word	0x00000002
        /*0030*/ 	.string	""
        /*0030*/ 	.string	"ptxas"
        /*0030*/ 	.string	"Cuda compilation tools, release 13.0, V13.0.88"
        /*0030*/ 	.string	"Build cuda_13.0.r13.0/compiler.36424714_0"
        /*0030*/ 	.string	"-arch sm_100 -m 64 "



//--------------------- .note.nv.cuinfo           --------------------------
	.section	.note.nv.cuinfo,"",@"SHT_NOTE"
	.sectionflags	@"SHF_NOTE_NV_CUINFO"
        /*0018*/ 	.short	0x0002
        /*001a*/ 	.short	0x0064
        /*001c*/ 	.short	0x0082
	.zero		2


//--------------------- .nv.info                  --------------------------
	.section	.nv.info,"",@"SHT_CUDA_INFO"
	.align	4


	//----- nvinfo : EIATTR_REGCOUNT
	.align		4
        /*0000*/ 	.byte	0x04, 0x2f
        /*0002*/ 	.short	(.L_1 - .L_0)
	.align		4
.L_0:
        /*0004*/ 	.word	index@(_Z20gemm_kernel_baselinePKfS0_Pfiii)
        /*0008*/ 	.word	0x00000020


	//----- nvinfo : EIATTR_FRAME_SIZE
	.align		4
.L_1:
        /*000c*/ 	.byte	0x04, 0x11
        /*000e*/ 	.short	(.L_3 - .L_2)
	.align		4
.L_2:
        /*0010*/ 	.word	index@(_Z20gemm_kernel_baselinePKfS0_Pfiii)
        /*0014*/ 	.word	0x00000000


	//----- nvinfo : EIATTR_REGCOUNT
	.align		4
.L_3:
        /*0018*/ 	.byte	0x04, 0x2f
        /*001a*/ 	.short	(.L_5 - .L_4)
	.align		4
.L_4:
        /*001c*/ 	.word	index@(_Z34gemm_kernel_prefetch_double_bufferPKfS0_Pfiii)
        /*0020*/ 	.word	0x00000020


	//----- nvinfo : EIATTR_FRAME_SIZE
	.align		4
.L_5:
        /*0024*/ 	.byte	0x04, 0x11
        /*0026*/ 	.short	(.L_7 - .L_6)
	.align		4
.L_6:
        /*0028*/ 	.word	index@(_Z34gemm_kernel_prefetch_double_bufferPKfS0_Pfiii)
        /*002c*/ 	.word	0x00000000


	//----- nvinfo : EIATTR_MIN_STACK_SIZE
	.align		4
.L_7:
        /*0030*/ 	.byte	0x04, 0x12
        /*0032*/ 	.short	(.L_9 - .L_8)
	.align		4
.L_8:
        /*0034*/ 	.word	index@(_Z34gemm_kernel_prefetch_double_bufferPKfS0_Pfiii)
        /*0038*/ 	.word	0x00000000


	//----- nvinfo : EIATTR_MIN_STACK_SIZE
	.align		4
.L_9:
        /*003c*/ 	.byte	0x04, 0x12
        /*003e*/ 	.short	(.L_11 - .L_10)
	.align		4
.L_10:
        /*0040*/ 	.word	index@(_Z20gemm_kernel_baselinePKfS0_Pfiii)
        /*0044*/ 	.word	0x00000000
.L_11:


//--------------------- .nv.compat                --------------------------
	.section	.nv.compat,"",@"SHT_CUDA_COMPAT_INFO"
	.align	4
        /*0000*/ 	.byte	0x02, 0x09, 0x00, 0x00, 0x02, 0x02, 0x01, 0x00, 0x02, 0x05, 0x05, 0x00, 0x03, 0x07, 0x01, 0x01
        /*0010*/ 	.byte	0x02, 0x03, 0x00, 0x00, 0x02, 0x06, 0x01, 0x00, 0x04, 0x0b, 0x08, 0x00, 0x09, 0x00, 0x00, 0x00
        /*0020*/ 	.byte	0x00, 0x00, 0x00, 0x00


//--------------------- .nv.info._Z34gemm_kernel_prefetch_double_bufferPKfS0_Pfiii --------------------------
	.section	.nv.info._Z34gemm_kernel_prefetch_double_bufferPKfS0_Pfiii,"",@"SHT_CUDA_INFO"
	.sectionflags	@""
	.align	4


	//----- nvinfo : EIATTR_CUDA_API_VERSION
	.align		4
        /*0000*/ 	.byte	0x04, 0x37
        /*0002*/ 	.short	(.L_13 - .L_12)
.L_12:
        /*0004*/ 	.word	0x00000082


	//----- nvinfo : EIATTR_KPARAM_INFO
	.align		4
.L_13:
        /*0008*/ 	.byte	0x04, 0x17
        /*000a*/ 	.short	(.L_15 - .L_14)
.L_14:
        /*000c*/ 	.word	0x00000000
        /*0010*/ 	.short	0x0005
        /*0012*/ 	.short	0x0020
        /*0014*/ 	.byte	0x00, 0xf0, 0x11, 0x00


	//----- nvinfo : EIATTR_KPARAM_INFO
	.align		4
.L_15:
        /*0018*/ 	.byte	0x04, 0x17
        /*001a*/ 	.short	(.L_17 - .L_16)
.L_16:
        /*001c*/ 	.word	0x00000000
        /*0020*/ 	.short	0x0004
        /*0022*/ 	.short	0x001c
        /*0024*/ 	.byte	0x00, 0xf0, 0x11, 0x00


	//----- nvinfo : EIATTR_KPARAM_INFO
	.align		4
.L_17:
        /*0028*/ 	.byte	0x04, 0x17
        /*002a*/ 	.short	(.L_19 - .L_18)
.L_18:
        /*002c*/ 	.word	0x00000000
        /*0030*/ 	.short	0x0003
        /*0032*/ 	.short	0x0018
        /*0034*/ 	.byte	0x00, 0xf0, 0x11, 0x00


	//----- nvinfo : EIATTR_KPARAM_INFO
	.align		4
.L_19:
        /*0038*/ 	.byte	0x04, 0x17
        /*003a*/ 	.short	(.L_21 - .L_20)
.L_20:
        /*003c*/ 	.word	0x00000000
        /*0040*/ 	.short	0x0002
        /*0042*/ 	.short	0x0010
        /*0044*/ 	.byte	0x00, 0xf5, 0x21, 0x00


	//----- nvinfo : EIATTR_KPARAM_INFO
	.align		4
.L_21:
        /*0048*/ 	.byte	0x04, 0x17
        /*004a*/ 	.short	(.L_23 - .L_22)
.L_22:
        /*004c*/ 	.word	0x00000000
        /*0050*/ 	.short	0x0001
        /*0052*/ 	.short	0x0008
        /*0054*/ 	.byte	0x00, 0xf5, 0x21, 0x00


	//----- nvinfo : EIATTR_KPARAM_INFO
	.align		4
.L_23:
        /*0058*/ 	.byte	0x04, 0x17
        /*005a*/ 	.short	(.L_25 - .L_24)
.L_24:
        /*005c*/ 	.word	0x00000000
        /*0060*/ 	.short	0x0000
        /*0062*/ 	.short	0x0000
        /*0064*/ 	.byte	0x00, 0xf5, 0x21, 0x00


	//----- nvinfo : EIATTR_SPARSE_MMA_MASK
	.align		4
.L_25:
        /*0068*/ 	.byte	0x03, 0x50
        /*006a*/ 	.short	0x0000


	//----- nvinfo : EIATTR_MAXREG_COUNT
	.align		4
        /*006c*/ 	.byte	0x03, 0x1b
        /*006e*/ 	.short	0x00ff


	//----- nvinfo : EIATTR_NUM_BARRIERS
	.align		4
        /*0070*/ 	.byte	0x02, 0x4c
        /*0072*/ 	.byte	0x01
	.zero		1


	//----- nvinfo : EIATTR_MERCURY_ISA_VERSION
	.align		4
        /*0074*/ 	.byte	0x03, 0x5f
        /*0076*/ 	.short	0x0101


	//----- nvinfo : EIATTR_VRC_CTA_INIT_COUNT
	.align		4
        /*0078*/ 	.byte	0x02, 0x4a
	.zero		1
	.zero		1


	//----- nvinfo : EIATTR_EXIT_INSTR_OFFSETS
	.align		4
        /*007c*/ 	.byte	0x04, 0x1c
        /*007e*/ 	.short	(.L_27 - .L_26)


	//   ....[0]....
.L_26:
        /*0080*/ 	.word	0x00000af0


	//   ....[1]....
        /*0084*/ 	.word	0x00000b40


	//----- nvinfo : EIATTR_CRS_STACK_SIZE
	.align		4
.L_27:
        /*0088*/ 	.byte	0x04, 0x1e
        /*008a*/ 	.short	(.L_29 - .L_28)
.L_28:
        /*008c*/ 	.word	0x00000000


	//----- nvinfo : EIATTR_CBANK_PARAM_SIZE
	.align		4
.L_29:
        /*0090*/ 	.byte	0x03, 0x19
        /*0092*/ 	.short	0x0024


	//----- nvinfo : EIATTR_PARAM_CBANK
	.align		4
        /*0094*/ 	.byte	0x04, 0x0a
        /*0096*/ 	.short	(.L_31 - .L_30)
	.align		4
.L_30:
        /*0098*/ 	.word	index@(.nv.constant0._Z34gemm_kernel_prefetch_double_bufferPKfS0_Pfiii)
        /*009c*/ 	.short	0x0380
        /*009e*/ 	.short	0x0024


	//----- nvinfo : EIATTR_SW_WAR
	.align		4
.L_31:
        /*00a0*/ 	.byte	0x04, 0x36
        /*00a2*/ 	.short	(.L_33 - .L_32)
.L_32:
        /*00a4*/ 	.word	0x00000008
.L_33:


//--------------------- .nv.info._Z20gemm_kernel_baselinePKfS0_Pfiii --------------------------
	.section	.nv.info._Z20gemm_kernel_baselinePKfS0_Pfiii,"",@"SHT_CUDA_INFO"
	.sectionflags	@""
	.align	4


	//----- nvinfo : EIATTR_CUDA_API_VERSION
	.align		4
        /*0000*/ 	.byte	0x04, 0x37
        /*0002*/ 	.short	(.L_35 - .L_34)
.L_34:
        /*0004*/ 	.word	0x00000082


	//----- nvinfo : EIATTR_KPARAM_INFO
	.align		4
.L_35:
        /*0008*/ 	.byte	0x04, 0x17
        /*000a*/ 	.short	(.L_37 - .L_36)
.L_36:
        /*000c*/ 	.word	0x00000000
        /*0010*/ 	.short	0x0005
        /*0012*/ 	.short	0x0020
        /*0014*/ 	.byte	0x00, 0xf0, 0x11, 0x00


	//----- nvinfo : EIATTR_KPARAM_INFO
	.align		4
.L_37:
        /*0018*/ 	.byte	0x04, 0x17
        /*001a*/ 	.short	(.L_39 - .L_38)
.L_38:
        /*001c*/ 	.word	0x00000000
        /*0020*/ 	.short	0x0004
        /*0022*/ 	.short	0x001c
        /*0024*/ 	.byte	0x00, 0xf0, 0x11, 0x00


	//----- nvinfo : EIATTR_KPARAM_INFO
	.align		4
.L_39:
        /*0028*/ 	.byte	0x04, 0x17
        /*002a*/ 	.short	(.L_41 - .L_40)
.L_40:
        /*002c*/ 	.word	0x00000000
        /*0030*/ 	.short	0x0003
        /*0032*/ 	.short	0x0018
        /*0034*/ 	.byte	0x00, 0xf0, 0x11, 0x00


	//----- nvinfo : EIATTR_KPARAM_INFO
	.align		4
.L_41:
        /*0038*/ 	.byte	0x04, 0x17
        /*003a*/ 	.short	(.L_43 - .L_42)
.L_42:
        /*003c*/ 	.word	0x00000000
        /*0040*/ 	.short	0x0002
        /*0042*/ 	.short	0x0010
        /*0044*/ 	.byte	0x00, 0xf5, 0x21, 0x00


	//----- nvinfo : EIATTR_KPARAM_INFO
	.align		4
.L_43:
        /*0048*/ 	.byte	0x04, 0x17
        /*004a*/ 	.short	(.L_45 - .L_44)
.L_44:
        /*004c*/ 	.word	0x00000000
        /*0050*/ 	.short	0x0001
        /*0052*/ 	.short	0x0008
        /*0054*/ 	.byte	0x00, 0xf5, 0x21, 0x00


	//----- nvinfo : EIATTR_KPARAM_INFO
	.align		4
.L_45:
        /*0058*/ 	.byte	0x04, 0x17
        /*005a*/ 	.short	(.L_47 - .L_46)
.L_46:
        /*005c*/ 	.word	0x00000000
        /*0060*/ 	.short	0x0000
        /*0062*/ 	.short	0x0000
        /*0064*/ 	.byte	0x00, 0xf5, 0x21, 0x00


	//----- nvinfo : EIATTR_SPARSE_MMA_MASK
	.align		4
.L_47:
        /*0068*/ 	.byte	0x03, 0x50
        /*006a*/ 	.short	0x0000


	//----- nvinfo : EIATTR_MAXREG_COUNT
	.align		4
        /*006c*/ 	.byte	0x03, 0x1b
        /*006e*/ 	.short	0x00ff


	//----- nvinfo : EIATTR_NUM_BARRIERS
	.align		4
        /*0070*/ 	.byte	0x02, 0x4c
        /*0072*/ 	.byte	0x01
	.zero		1


	//----- nvinfo : EIATTR_MERCURY_ISA_VERSION
	.align		4
        /*0074*/ 	.byte	0x03, 0x5f
        /*0076*/ 	.short	0x0101


	//----- nvinfo : EIATTR_VRC_CTA_INIT_COUNT
	.align		4
        /*0078*/ 	.byte	0x02, 0x4a
	.zero		1
	.zero		1


	//----- nvinfo : EIATTR_EXIT_INSTR_OFFSETS
	.align		4
        /*007c*/ 	.byte	0x04, 0x1c
        /*007e*/ 	.short	(.L_49 - .L_48)


	//   ....[0]....
.L_48:
        /*0080*/ 	.word	0x00000820


	//   ....[1]....
        /*0084*/ 	.word	0x00000870


	//----- nvinfo : EIATTR_CBANK_PARAM_SIZE
	.align		4
.L_49:
        /*0088*/ 	.byte	0x03, 0x19
        /*008a*/ 	.short	0x0024


	//----- nvinfo : EIATTR_PARAM_CBANK
	.align		4
        /*008c*/ 	.byte	0x04, 0x0a
        /*008e*/ 	.short	(.L_51 - .L_50)
	.align		4
.L_50:
        /*0090*/ 	.word	index@(.nv.constant0._Z20gemm_kernel_baselinePKfS0_Pfiii)
        /*0094*/ 	.short	0x0380
        /*0096*/ 	.short	0x0024


	//----- nvinfo : EIATTR_SW_WAR
	.align		4
.L_51:
        /*0098*/ 	.byte	0x04, 0x36
        /*009a*/ 	.short	(.L_53 - .L_52)
.L_52:
        /*009c*/ 	.word	0x00000008
.L_53:


//--------------------- .nv.callgraph             --------------------------
	.section	.nv.callgraph,"",@"SHT_CUDA_CALLGRAPH"
	.align	4
	.sectionentsize	8
	.align		4
        /*0000*/ 	.word	0x00000000
	.align		4
        /*0004*/ 	.word	0xffffffff
	.align		4
        /*0008*/ 	.word	0x00000000
	.align		4
        /*000c*/ 	.word	0xfffffffe
	.align		4
        /*0010*/ 	.word	0x00000000
	.align		4
        /*0014*/ 	.word	0xfffffffd
	.align		4
        /*0018*/ 	.word	0x00000000
	.align		4
        /*001c*/ 	.word	0xfffffffc


//--------------------- .text._Z34gemm_kernel_prefetch_double_bufferPKfS0_Pfiii --------------------------
	.section	.text._Z34gemm_kernel_prefetch_double_bufferPKfS0_Pfiii,"ax",@progbits
	.align	128
        .global         _Z34gemm_kernel_prefetch_double_bufferPKfS0_Pfiii
        .type           _Z34gemm_kernel_prefetch_double_bufferPKfS0_Pfiii,@function
        .size           _Z34gemm_kernel_prefetch_double_bufferPKfS0_Pfiii,(.L_x_9 - _Z34gemm_kernel_prefetch_double_bufferPKfS0_Pfiii)
        .other          _Z34gemm_kernel_prefetch_double_bufferPKfS0_Pfiii,@"STO_CUDA_ENTRY STV_DEFAULT"
_Z34gemm_kernel_prefetch_double_bufferPKfS0_Pfiii:
.text._Z34gemm_kernel_prefetch_double_bufferPKfS0_Pfiii:
[----:B------:R-:W-:Y:S01]  /*0000*/  LDC R1, c[0x0][0x37c] ;  /* 0x0000df00ff017b82 */ /* 0x000fe20000000800 */
[----:B------:R-:W0:Y:S01]  /*0010*/  S2R R17, SR_TID.X ;  /* 0x0000000000117919 */ /* 0x000e220000002100 */
[----:B------:R-:W0:Y:S01]  /*0020*/  LDCU UR7, c[0x0][0x3a0] ;  /* 0x00007400ff0777ac */ /* 0x000e220008000800 */
[----:B------:R-:W1:Y:S01]  /*0030*/  S2R R16, SR_TID.Y ;  /* 0x0000000000107919 */ /* 0x000e620000002200 */
[----:B------:R-:W2:Y:S01]  /*0040*/  LDCU UR5, c[0x0][0x39c] ;  /* 0x00007380ff0577ac */ /* 0x000ea20008000800 */
[----:B------:R-:W3:Y:S01]  /*0050*/  S2R R3, SR_CTAID.Y ;  /* 0x0000000000037919 */ /* 0x000ee20000002600 */
[----:B------:R-:W4:Y:S01]  /*0060*/  LDCU UR4, c[0x0][0x398] ;  /* 0x00007300ff0477ac */ /* 0x000f220008000800 */
[----:B------:R-:W5:Y:S01]  /*0070*/  S2R R5, SR_CTAID.X ;  /* 0x0000000000057919 */ /* 0x000f620000002500 */
[----:B------:R-:W4:Y:S01]  /*0080*/  LDCU.64 UR8, c[0x0][0x358] ;  /* 0x00006b00ff0877ac */ /* 0x000f220008000a00 */
[----:B--2---:R-:W-:Y:S02]  /*0090*/  MOV R8, UR5 ;  /* 0x0000000500087c02 */ /* 0x004fe40008000f00 */
[----:B0-----:R-:W-:-:S02]  /*00a0*/  ISETP.GE.AND P1, PT, R17, UR7, PT ;  /* 0x0000000711007c0c */ /* 0x001fc4000bf26270 */
[----:B-1----:R-:W-:Y:S02]  /*00b0*/  ISETP.GE.AND P0, PT, R16, UR7, PT ;  /* 0x0000000710007c0c */ /* 0x002fe4000bf06270 */
[----:B---3--:R-:W-:Y:S02]  /*00c0*/  LEA R20, R3, R16, 0x5 ;  /* 0x0000001003147211 */ /* 0x008fe400078e28ff */
[----:B-----5:R-:W-:Y:S02]  /*00d0*/  LEA R21, R5, R17, 0x5 ;  /* 0x0000001105157211 */ /* 0x020fe400078e28ff */
[----:B----4-:R-:W-:Y:S02]  /*00e0*/  ISETP.GE.OR P1, PT, R20, UR4, P1 ;  /* 0x0000000414007c0c */ /* 0x010fe40008f26670 */
[----:B------:R-:W-:-:S11]  /*00f0*/  ISETP.GE.OR P0, PT, R21, R8, P0 ;  /* 0x000000081500720c */ /* 0x000fd60000706670 */
[----:B------:R-:W0:Y:S01]  /*0100*/  @!P1 LDC.64 R2, c[0x0][0x380] ;  /* 0x0000e000ff029b82 */ /* 0x000e220000000a00 */
[----:B------:R-:W-:Y:S02]  /*0110*/  @!P1 IMAD R7, R20, UR7, R17 ;  /* 0x0000000714079c24 */ /* 0x000fe4000f8e0211 */
[----:B------:R-:W-:-:S05]  /*0120*/  @!P0 IMAD R9, R16, R8, R21 ;  /* 0x0000000810098224 */ /* 0x000fca00078e0215 */
[----:B------:R-:W1:Y:S01]  /*0130*/  @!P0 LDC.64 R10, c[0x0][0x388] ;  /* 0x0000e200ff0a8b82 */ /* 0x000e620000000a00 */
[----:B0-----:R-:W-:-:S06]  /*0140*/  @!P1 IMAD.WIDE.U32 R2, R7, 0x4, R2 ;  /* 0x0000000407029825 */ /* 0x001fcc00078e0002 */
[----:B------:R-:W2:Y:S01]  /*0150*/  @!P1 LDG.E.CONSTANT R3, desc[UR8][R2.64] ;  /* 0x0000000802039981 */ /* 0x000ea2000c1e9900 */
[----:B-1----:R-:W-:-:S06]  /*0160*/  @!P0 IMAD.WIDE R10, R9, 0x4, R10 ;  /* 0x00000004090a8825 */ /* 0x002fcc00078e020a */
[----:B------:R0:W3:Y:S01]  /*0170*/  @!P0 LDG.E.CONSTANT R10, desc[UR8][R10.64] ;  /* 0x000000080a0a8981 */ /* 0x0000e2000c1e9900 */
[----:B------:R-:W1:Y:S01]  /*0180*/  S2UR UR6, SR_CgaCtaId ;  /* 0x00000000000679c3 */ /* 0x000e620000008800 */
[----:B------:R-:W-:Y:S02]  /*0190*/  UMOV UR4, 0x400 ;  /* 0x0000040000047882 */ /* 0x000fe40000000000 */
[----:B------:R-:W-:Y:S02]  /*01a0*/  UIADD3 UR5, UPT, UPT, UR4, 0x2000, URZ ;  /* 0x0000200004057890 */ /* 0x000fe4000fffe0ff */
[----:B-1----:R-:W-:Y:S02]  /*01b0*/  ULEA UR4, UR6, UR4, 0x18 ;  /* 0x0000000406047291 */ /* 0x002fe4000f8ec0ff */
[----:B------:R-:W-:-:S04]  /*01c0*/  ULEA UR5, UR6, UR5, 0x18 ;  /* 0x0000000506057291 */ /* 0x000fc8000f8ec0ff */
[C---:B------:R-:W-:Y:S02]  /*01d0*/  LEA R19, R16.reuse, UR4, 0x7 ;  /* 0x0000000410137c11 */ /* 0x040fe4000f8e38ff */
[----:B------:R-:W-:Y:S02]  /*01e0*/  LEA R0, R16, UR5, 0x7 ;  /* 0x0000000510007c11 */ /* 0x000fe4000f8e38ff */
[C---:B------:R-:W-:Y:S02]  /*01f0*/  LEA R18, R17.reuse, R19, 0x2 ;  /* 0x0000001311127211 */ /* 0x040fe400078e10ff */
[----:B------:R-:W-:Y:S01]  /*0200*/  LEA R7, R17, R0, 0x2 ;  /* 0x0000000011077211 */ /* 0x000fe200078e10ff */
[----:B------:R-:W-:Y:S02]  /*0210*/  UISETP.GE.AND UP0, UPT, UR7, 0x1, UPT ;  /* 0x000000010700788c */ /* 0x000fe4000bf06270 */
[----:B------:R-:W-:Y:S01]  /*0220*/  UIADD3 UR4, UPT, UPT, UR7, 0x1f, URZ ;  /* 0x0000001f07047890 */ /* 0x000fe2000fffe0ff */
[----:B0-----:R-:W-:-:S03]  /*0230*/  HFMA2 R11, -RZ, RZ, 0, 0 ;  /* 0x00000000ff0b7431 */ /* 0x001fc600000001ff */
[----:B------:R-:W-:-:S04]  /*0240*/  USHF.R.S32.HI UR6, URZ, 0x1f, UR4 ;  /* 0x0000001fff067899 */ /* 0x000fc80008011404 */
[----:B------:R-:W-:Y:S01]  /*0250*/  ULEA.HI UR6, UR6, UR4, URZ, 0x5 ;  /* 0x0000000406067291 */ /* 0x000fe2000f8f28ff */
[----:B--2---:R0:W-:Y:S04]  /*0260*/  @!P1 STS [R18], R3 ;  /* 0x0000000312009388 */ /* 0x0041e80000000800 */
[----:B------:R0:W-:Y:S04]  /*0270*/  @P1 STS [R18], RZ ;  /* 0x000000ff12001388 */ /* 0x0001e80000000800 */
[----:B---3--:R0:W-:Y:S04]  /*0280*/  @!P0 STS [R7], R10 ;  /* 0x0000000a07008388 */ /* 0x0081e80000000800 */
[----:B------:R0:W-:Y:S01]  /*0290*/  @P0 STS [R7], RZ ;  /* 0x000000ff07000388 */ /* 0x0001e20000000800 */
[----:B------:R-:W-:Y:S06]  /*02a0*/  BAR.SYNC.DEFER_BLOCKING 0x0 ;  /* 0x0000000000007b1d */ /* 0x000fec0000010000 */
[----:B------:R-:W-:Y:S05]  /*02b0*/  BRA.U !UP0, `(.L_x_0) ;  /* 0x0000000908007547 */ /* 0x000fea000b800000 */
[----:B------:R-:W1:Y:S01]  /*02c0*/  LDC R2, c[0x0][0x39c] ;  /* 0x0000e700ff027b82 */ /* 0x000e620000000800 */
[----:B------:R-:W-:Y:S01]  /*02d0*/  IADD3 R0, PT, PT, R16, 0x20, RZ ;  /* 0x0000002010007810 */ /* 0x000fe20007ffe0ff */
[----:B------:R-:W-:Y:S01]  /*02e0*/  USHF.R.S32.HI UR6, URZ, 0x5, UR6 ;  /* 0x00000005ff067899 */ /* 0x000fe20008011406 */
[----:B------:R-:W-:Y:S01]  /*02f0*/  LEA R6, R17, UR5, 0x2 ;  /* 0x0000000511067c11 */ /* 0x000fe2000f8e10ff */
[----:B------:R-:W2:Y:S01]  /*0300*/  LDCU UR11, c[0x0][0x398] ;  /* 0x00007300ff0b77ac */ /* 0x000ea20008000800 */
[----:B------:R-:W-:Y:S01]  /*0310*/  MOV R11, RZ ;  /* 0x000000ff000b7202 */ /* 0x000fe20000000f00 */
[--C-:B------:R-:W-:Y:S01]  /*0320*/  IMAD R0, R0, R8, R17.reuse ;  /* 0x0000000800007224 */ /* 0x100fe200078e0211 */
[----:B0-----:R-:W-:Y:S01]  /*0330*/  MOV R3, RZ ;  /* 0x000000ff00037202 */ /* 0x001fe20000000f00 */
[----:B------:R-:W0:Y:S01]  /*0340*/  LDC.64 R24, c[0x0][0x388] ;  /* 0x0000e200ff187b82 */ /* 0x000e220000000a00 */
[----:B------:R-:W-:Y:S02]  /*0350*/  UISETP.LT.AND UP0, UPT, UR6, 0x1, UPT ;  /* 0x000000010600788c */ /* 0x000fe4000bf01270 */
[----:B------:R-:W-:Y:S01]  /*0360*/  LEA R5, R5, R0, 0x5 ;  /* 0x0000000005057211 */ /* 0x000fe200078e28ff */
[----:B------:R-:W-:Y:S01]  /*0370*/  IMAD R0, R20, UR7, R17 ;  /* 0x0000000714007c24 */ /* 0x000fe2000f8e0211 */
[----:B------:R-:W-:Y:S01]  /*0380*/  USEL UR4, UR6, 0x1, !UP0 ;  /* 0x0000000106047887 */ /* 0x000fe2000c000000 */
[----:B------:R-:W3:Y:S01]  /*0390*/  LDCU UR12, c[0x0][0x39c] ;  /* 0x00007380ff0c77ac */ /* 0x000ee20008000800 */
[----:B------:R-:W4:Y:S02]  /*03a0*/  LDCU UR10, c[0x0][0x3a0] ;  /* 0x00007400ff0a77ac */ /* 0x000f240008000800 */
[----:B------:R-:W-:-:S12]  /*03b0*/  UIADD3 UR4, UPT, UPT, -UR4, URZ, URZ ;  /* 0x000000ff04047290 */ /* 0x000fd8000fffe1ff */
.L_x_4:
[C---:B------:R-:W-:Y:S02]  /*03c0*/  IADD3 R4, PT, PT, R3.reuse, 0x1, RZ ;  /* 0x0000000103047810 */ /* 0x040fe40007ffe0ff */
[----:B------:R-:W-:Y:S02]  /*03d0*/  LOP3.LUT R22, R3, 0x1, RZ, 0xc0, !PT ;  /* 0x0000000103167812 */ /* 0x000fe400078ec0ff */
[----:B------:R-:W-:Y:S02]  /*03e0*/  ISETP.GE.AND P0, PT, R4, UR6, PT ;  /* 0x0000000604007c0c */ /* 0x000fe4000bf06270 */
[----:B------:R-:W-:-:S11]  /*03f0*/  MOV R3, R4 ;  /* 0x0000000400037202 */ /* 0x000fd60000000f00 */
[----:B------:R-:W-:Y:S05]  /*0400*/  @P0 BRA `(.L_x_1) ;  /* 0x0000000000600947 */ /* 0x000fea0003800000 */
[----:B------:R-:W-:-:S04]  /*0410*/  IADD3 R4, PT, PT, R17, 0x20, RZ ;  /* 0x0000002011047810 */ /* 0x000fc80007ffe0ff */
[----:B----4-:R-:W-:-:S04]  /*0420*/  ISETP.GE.AND P0, PT, R4, UR10, PT ;  /* 0x0000000a04007c0c */ /* 0x010fc8000bf06270 */
[----:B--2---:R-:W-:-:S13]  /*0430*/  ISETP.GE.OR P0, PT, R20, UR11, P0 ;  /* 0x0000000b14007c0c */ /* 0x004fda0008706670 */
[----:B------:R-:W2:Y:S01]  /*0440*/  @!P0 LDC.64 R8, c[0x0][0x380] ;  /* 0x0000e000ff088b82 */ /* 0x000ea20000000a00 */
[----:B------:R-:W-:-:S05]  /*0450*/  @!P0 IADD3 R13, PT, PT, R0, 0x20, RZ ;  /* 0x00000020000d8810 */ /* 0x000fca0007ffe0ff */
[----:B--2---:R-:W-:-:S06]  /*0460*/  @!P0 IMAD.WIDE.U32 R8, R13, 0x4, R8 ;  /* 0x000000040d088825 */ /* 0x004fcc00078e0008 */
[----:B------:R-:W2:Y:S01]  /*0470*/  @!P0 LDG.E.CONSTANT R8, desc[UR8][R8.64] ;  /* 0x0000000808088981 */ /* 0x000ea2000c1e9900 */
[----:B------:R-:W-:Y:S01]  /*0480*/  LOP3.LUT R10, R22, 0x1, RZ, 0x3c, !PT ;  /* 0x00000001160a7812 */ /* 0x000fe200078e3cff */
[----:B------:R-:W-:Y:S01]  /*0490*/  BSSY.RECONVERGENT B0, `(.L_x_1) ;  /* 0x000000f000007945 */ /* 0x000fe20003800200 */
[----:B------:R-:W-:Y:S02]  /*04a0*/  IADD3 R4, PT, PT, R16, 0x20, RZ ;  /* 0x0000002010047810 */ /* 0x000fe40007ffe0ff */
[----:B------:R-:W-:-:S05]  /*04b0*/  LEA R13, R10, R18, 0xc ;  /* 0x000000120a0d7211 */ /* 0x000fca00078e60ff */
[----:B--2---:R2:W-:Y:S04]  /*04c0*/  @!P0 STS [R13], R8 ;  /* 0x000000080d008388 */ /* 0x0045e80000000800 */
[----:B------:R2:W-:Y:S01]  /*04d0*/  @P0 STS [R13], RZ ;  /* 0x000000ff0d000388 */ /* 0x0005e20000000800 */
[----:B------:R-:W-:-:S04]  /*04e0*/  ISETP.GE.AND P0, PT, R4, UR10, PT ;  /* 0x0000000a04007c0c */ /* 0x000fc8000bf06270 */
[----:B---3--:R-:W-:-:S13]  /*04f0*/  ISETP.GE.OR P0, PT, R21, UR12, P0 ;  /* 0x0000000c15007c0c */ /* 0x008fda0008706670 */
[----:B--2---:R-:W-:Y:S05]  /*0500*/  @P0 BRA `(.L_x_2) ;  /* 0x0000000000140947 */ /* 0x004fea0003800000 */
[----:B0-----:R-:W-:-:S06]  /*0510*/  IMAD.WIDE R8, R5, 0x4, R24 ;  /* 0x0000000405087825 */ /* 0x001fcc00078e0218 */
[----:B------:R-:W2:Y:S01]  /*0520*/  LDG.E.CONSTANT R8, desc[UR8][R8.64] ;  /* 0x0000000808087981 */ /* 0x000ea2000c1e9900 */
[----:B------:R-:W-:-:S05]  /*0530*/  LEA R13, R10, R7, 0xc ;  /* 0x000000070a0d7211 */ /* 0x000fca00078e60ff */
[----:B--2---:R0:W-:Y:S01]  /*0540*/  STS [R13], R8 ;  /* 0x000000080d007388 */ /* 0x0041e20000000800 */
[----:B------:R-:W-:Y:S05]  /*0550*/  BRA `(.L_x_3) ;  /* 0x0000000000087947 */ /* 0x000fea0003800000 */
.L_x_2:
[----:B------:R-:W-:-:S05]  /*0560*/  LEA R10, R10, R7, 0xc ;  /* 0x000000070a0a7211 */ /* 0x000fca00078e60ff */
[----:B------:R2:W-:Y:S02]  /*0570*/  STS [R10], RZ ;  /* 0x000000ff0a007388 */ /* 0x0005e40000000800 */
.L_x_3:
[----:B------:R-:W-:Y:S05]  /*0580*/  BSYNC.RECONVERGENT B0 ;  /* 0x0000000000007941 */ /* 0x000fea0003800200 */
.L_x_1:
[C---:B------:R-:W-:Y:S01]  /*0590*/  LEA R4, R22.reuse, R6, 0xc ;  /* 0x0000000616047211 */ /* 0x040fe200078e60ff */
[----:B------:R-:W-:Y:S01]  /*05a0*/  UIADD3 UR4, UPT, UPT, UR4, 0x1, URZ ;  /* 0x0000000104047890 */ /* 0x000fe2000fffe0ff */
[----:B------:R-:W-:Y:S02]  /*05b0*/  LEA R22, R22, R19, 0xc ;  /* 0x0000001316167211 */ /* 0x000fe400078e60ff */
[----:B------:R-:W-:Y:S01]  /*05c0*/  IADD3 R16, PT, PT, R16, 0x20, RZ ;  /* 0x0000002010107810 */ /* 0x000fe20007ffe0ff */
[----:B0-----:R-:W-:Y:S01]  /*05d0*/  LDS R8, [R4] ;  /* 0x0000000004087984 */ /* 0x001fe20000000800 */
[----:B------:R-:W-:Y:S01]  /*05e0*/  UISETP.NE.AND UP0, UPT, UR4, URZ, UPT ;  /* 0x000000ff0400728c */ /* 0x000fe2000bf05270 */
[----:B------:R-:W-:Y:S02]  /*05f0*/  IADD3 R0, PT, PT, R0, 0x20, RZ ;  /* 0x0000002000007810 */ /* 0x000fe40007ffe0ff */
[----:B------:R-:W0:Y:S01]  /*0600*/  LDS.128 R12, [R22] ;  /* 0x00000000160c7984 */ /* 0x000e220000000c00 */
[----:B------:R-:W-:-:S03]  /*0610*/  IADD3 R17, PT, PT, R17, 0x20, RZ ;  /* 0x0000002011117810 */ /* 0x000fc60007ffe0ff */
[----:B------:R-:W5:Y:S04]  /*0620*/  LDS R9, [R4+0x80] ;  /* 0x0000800004097984 */ /* 0x000f680000000800 */
[----:B--2---:R-:W2:Y:S04]  /*0630*/  LDS R10, [R4+0x100] ;  /* 0x00010000040a7984 */ /* 0x004ea80000000800 */
[----:B------:R-:W1:Y:S04]  /*0640*/  LDS R27, [R4+0x180] ;  /* 0x00018000041b7984 */ /* 0x000e680000000800 */
[----:B------:R-:W-:Y:S04]  /*0650*/  LDS R29, [R4+0x280] ;  /* 0x00028000041d7984 */ /* 0x000fe80000000800 */
[----:B------:R-:W-:Y:S01]  /*0660*/  LDS R23, [R4+0x300] ;  /* 0x0003000004177984 */ /* 0x000fe20000000800 */
[----:B0-----:R-:W-:-:S04]  /*0670*/  FFMA R8, R12, R8, R11 ;  /* 0x000000080c087223 */ /* 0x001fc8000000000b */
[----:B-----5:R-:W-:Y:S02]  /*0680*/  FFMA R9, R9, R13, R8 ;  /* 0x0000000d09097223 */ /* 0x020fe40000000008 */
[----:B------:R-:W-:Y:S02]  /*0690*/  LDS R13, [R4+0x200] ;  /* 0x00020000040d7984 */ /* 0x000fe40000000800 */
[----:B--2---:R-:W-:Y:S02]  /*06a0*/  FFMA R14, R10, R14, R9 ;  /* 0x0000000e0a0e7223 */ /* 0x004fe40000000009 */
[----:B------:R-:W0:Y:S02]  /*06b0*/  LDS.128 R8, [R22+0x10] ;  /* 0x0000100016087984 */ /* 0x000e240000000c00 */
[----:B-1----:R-:W-:Y:S02]  /*06c0*/  FFMA R15, R27, R15, R14 ;  /* 0x0000000f1b0f7223 */ /* 0x002fe4000000000e */
[----:B------:R-:W1:Y:S02]  /*06d0*/  LDS R27, [R4+0x380] ;  /* 0x00038000041b7984 */ /* 0x000e640000000800 */
[----:B0-----:R-:W-:-:S02]  /*06e0*/  FFMA R8, R8, R13, R15 ;  /* 0x0000000d08087223 */ /* 0x001fc4000000000f */
[----:B------:R-:W-:Y:S02]  /*06f0*/  LDS.128 R12, [R22+0x20] ;  /* 0x00002000160c7984 */ /* 0x000fe40000000c00 */
[----:B------:R-:W-:Y:S02]  /*0700*/  FFMA R8, R29, R9, R8 ;  /* 0x000000091d087223 */ /* 0x000fe40000000008 */
[----:B------:R-:W0:Y:S02]  /*0710*/  LDS R9, [R4+0x400] ;  /* 0x0004000004097984 */ /* 0x000e240000000800 */
[----:B------:R-:W-:Y:S02]  /*0720*/  FFMA R8, R23, R10, R8 ;  /* 0x0000000a17087223 */ /* 0x000fe40000000008 */
[----:B------:R-:W2:Y:S02]  /*0730*/  LDS R29, [R4+0x480] ;  /* 0x00048000041d7984 */ /* 0x000ea40000000800 */
[----:B-1----:R-:W-:-:S02]  /*0740*/  FFMA R11, R27, R11, R8 ;  /* 0x0000000b1b0b7223 */ /* 0x002fc40000000008 */
[----:B------:R-:W1:Y:S04]  /*0750*/  LDS R23, [R4+0x500] ;  /* 0x0005000004177984 */ /* 0x000e680000000800 */
[----:B------:R-:W5:Y:S01]  /*0760*/  LDS R27, [R4+0x580] ;  /* 0x00058000041b7984 */ /* 0x000f620000000800 */
[----:B0-----:R-:W-:-:S03]  /*0770*/  FFMA R12, R12, R9, R11 ;  /* 0x000000090c0c7223 */ /* 0x001fc6000000000b */
[----:B------:R-:W-:Y:S01]  /*0780*/  LDS.128 R8, [R22+0x30] ;  /* 0x0000300016087984 */ /* 0x000fe20000000c00 */
[----:B--2---:R-:W-:-:S03]  /*0790*/  FFMA R12, R29, R13, R12 ;  /* 0x0000000d1d0c7223 */ /* 0x004fc6000000000c */
[----:B------:R-:W0:Y:S01]  /*07a0*/  LDS R13, [R4+0x600] ;  /* 0x00060000040d7984 */ /* 0x000e220000000800 */
[----:B-1----:R-:W-:-:S03]  /*07b0*/  FFMA R12, R23, R14, R12 ;  /* 0x0000000e170c7223 */ /* 0x002fc6000000000c */
[----:B------:R-:W1:Y:S01]  /*07c0*/  LDS R29, [R4+0x680] ;  /* 0x00068000041d7984 */ /* 0x000e620000000800 */
[----:B-----5:R-:W-:-:S03]  /*07d0*/  FFMA R15, R27, R15, R12 ;  /* 0x0000000f1b0f7223 */ /* 0x020fc6000000000c */
[----:B------:R-:W2:Y:S04]  /*07e0*/  LDS R23, [R4+0x700] ;  /* 0x0007000004177984 */ /* 0x000ea80000000800 */
[----:B------:R-:W5:Y:S01]  /*07f0*/  LDS R27, [R4+0x780] ;  /* 0x00078000041b7984 */ /* 0x000f620000000800 */
[----:B0-----:R-:W-:-:S03]  /*0800*/  FFMA R8, R8, R13, R15 ;  /* 0x0000000d08087223 */ /* 0x001fc6000000000f */
[----:B------:R-:W-:Y:S01]  /*0810*/  LDS.128 R12, [R22+0x40] ;  /* 0x00004000160c7984 */ /* 0x000fe20000000c00 */
[----:B-1----:R-:W-:-:S03]  /*0820*/  FFMA R8, R29, R9, R8 ;  /* 0x000000091d087223 */ /* 0x002fc60000000008 */
[----:B------:R-:W0:Y:S01]  /*0830*/  LDS R9, [R4+0x800] ;  /* 0x0008000004097984 */ /* 0x000e220000000800 */
[----:B--2---:R-:W-:-:S03]  /*0840*/  FFMA R8, R23, R10, R8 ;  /* 0x0000000a17087223 */ /* 0x004fc60000000008 */
        /* <DEDUP_REMOVED lines=21> */
[----:B------:R-:W-:Y:S01]  /*09a0*/  LDS R27, [R4+0xe80] ;  /* 0x000e8000041b7984 */ /* 0x000fe20000000800 */
[----:B0-----:R-:W-:-:S03]  /*09b0*/  FFMA R8, R12, R9, R11 ;  /* 0x000000090c087223 */ /* 0x001fc6000000000b */
[----:B------:R-:W0:Y:S01]  /*09c0*/  LDS R12, [R4+0xd80] ;  /* 0x000d8000040c7984 */ /* 0x000e220000000800 */
[----:B-1----:R-:W-:-:S03]  /*09d0*/  FFMA R26, R29, R13, R8 ;  /* 0x0000000d1d1a7223 */ /* 0x002fc60000000008 */
[----:B------:R-:W-:Y:S01]  /*09e0*/  LDS R13, [R4+0xe00] ;  /* 0x000e0000040d7984 */ /* 0x000fe20000000800 */
[----:B--2---:R-:W-:-:S03]  /*09f0*/  FFMA R23, R23, R14, R26 ;  /* 0x0000000e17177223 */ /* 0x004fc6000000001a */
[----:B------:R-:W1:Y:S04]  /*0a00*/  LDS.128 R8, [R22+0x70] ;  /* 0x0000700016087984 */ /* 0x000e680000000c00 */
[----:B------:R-:W2:Y:S04]  /*0a10*/  LDS R14, [R4+0xf00] ;  /* 0x000f0000040e7984 */ /* 0x000ea80000000800 */
[----:B------:R-:W5:Y:S01]  /*0a20*/  LDS R29, [R4+0xf80] ;  /* 0x000f8000041d7984 */ /* 0x000f620000000800 */
[----:B0-----:R-:W-:-:S04]  /*0a30*/  FFMA R15, R12, R15, R23 ;  /* 0x0000000f0c0f7223 */ /* 0x001fc80000000017 */
[----:B-1----:R-:W-:-:S04]  /*0a40*/  FFMA R8, R8, R13, R15 ;  /* 0x0000000d08087223 */ /* 0x002fc8000000000f */
[----:B------:R-:W-:Y:S01]  /*0a50*/  FFMA R9, R27, R9, R8 ;  /* 0x000000091b097223 */ /* 0x000fe20000000008 */
[----:B------:R-:W-:-:S03]  /*0a60*/  MOV R8, R2 ;  /* 0x0000000200087202 */ /* 0x000fc60000000f00 */
[----:B--2---:R-:W-:Y:S01]  /*0a70*/  FFMA R10, R14, R10, R9 ;  /* 0x0000000a0e0a7223 */ /* 0x004fe20000000009 */
[----:B------:R-:W-:-:S03]  /*0a80*/  LEA R5, R8, R5, 0x5 ;  /* 0x0000000508057211 */ /* 0x000fc600078e28ff */
[----:B-----5:R-:W-:Y:S01]  /*0a90*/  FFMA R11, R29, R11, R10 ;  /* 0x0000000b1d0b7223 */ /* 0x020fe2000000000a */
[----:B------:R-:W-:Y:S06]  /*0aa0*/  BAR.SYNC.DEFER_BLOCKING 0x0 ;  /* 0x0000000000007b1d */ /* 0x000fec0000010000 */
[----:B------:R-:W-:Y:S05]  /*0ab0*/  BRA.U UP0, `(.L_x_4) ;  /* 0xfffffff900407547 */ /* 0x000fea000b83ffff */
.L_x_0:
[----:B------:R-:W1:Y:S01]  /*0ac0*/  LDCU UR5, c[0x0][0x398] ;  /* 0x00007300ff0577ac */ /* 0x000e620008000800 */
[----:B------:R-:W-:-:S04]  /*0ad0*/  ISETP.GE.AND P0, PT, R21, R8, PT ;  /* 0x000000081500720c */ /* 0x000fc80003f06270 */
[----:B-1----:R-:W-:-:S13]  /*0ae0*/  ISETP.GE.OR P0, PT, R20, UR5, P0 ;  /* 0x0000000514007c0c */ /* 0x002fda0008706670 */
[----:B---34-:R-:W-:Y:S05]  /*0af0*/  @P0 EXIT ;  /* 0x000000000000094d */ /* 0x018fea0003800000 */
[----:B0-----:R-:W0:Y:S01]  /*0b00*/  LDC.64 R2, c[0x0][0x390] ;  /* 0x0000e400ff027b82 */ /* 0x001e220000000a00 */
[----:B------:R-:W-:-:S04]  /*0b10*/  IMAD R21, R20, R8, R21 ;  /* 0x0000000814157224 */ /* 0x000fc800078e0215 */
[----:B0-----:R-:W-:-:S05]  /*0b20*/  IMAD.WIDE R2, R21, 0x4, R2 ;  /* 0x0000000415027825 */ /* 0x001fca00078e0202 */
[----:B------:R-:W-:Y:S01]  /*0b30*/  STG.E desc[UR8][R2.64], R11 ;  /* 0x0000000b02007986 */ /* 0x000fe2000c101908 */
[----:B------:R-:W-:Y:S05]  /*0b40*/  EXIT ;  /* 0x000000000000794d */ /* 0x000fea0003800000 */
.L_x_5:
[----:B------:R-:W-:-:S00]  /*0b50*/  BRA `(.L_x_5) ;  /* 0xfffffffc00fc7947 */ /* 0x000fc0000383ffff */
[----:B------:R-:W-:-:S00]  /*0b60*/  NOP ;  /* 0x0000000000007918 */ /* 0x000fc00000000000 */
        /* <DEDUP_REMOVED lines=9> */
.L_x_9:


//--------------------- .text._Z20gemm_kernel_baselinePKfS0_Pfiii --------------------------
	.section	.text._Z20gemm_kernel_baselinePKfS0_Pfiii,"ax",@progbits
	.align	128
        .global         _Z20gemm_kernel_baselinePKfS0_Pfiii
        .type           _Z20gemm_kernel_baselinePKfS0_Pfiii,@function
        .size           _Z20gemm_kernel_baselinePKfS0_Pfiii,(.L_x_10 - _Z20gemm_kernel_baselinePKfS0_Pfiii)
        .other          _Z20gemm_kernel_baselinePKfS0_Pfiii,@"STO_CUDA_ENTRY STV_DEFAULT"
_Z20gemm_kernel_baselinePKfS0_Pfiii:
.text._Z20gemm_kernel_baselinePKfS0_Pfiii:
[----:B------:R-:W-:Y:S01]  /*0000*/  LDC R1, c[0x0][0x37c] ;  /* 0x0000df00ff017b82 */ /* 0x000fe20000000800 */
[----:B------:R-:W0:Y:S01]  /*0010*/  S2R R16, SR_TID.Y ;  /* 0x0000000000107919 */ /* 0x000e220000002200 */
[----:B------:R-:W1:Y:S01]  /*0020*/  LDCU UR10, c[0x0][0x3a0] ;  /* 0x00007400ff0a77ac */ /* 0x000e620008000800 */
[----:B------:R-:W-:Y:S01]  /*0030*/  HFMA2 R21, -RZ, RZ, 0, 0 ;  /* 0x00000000ff157431 */ /* 0x000fe200000001ff */
[----:B------:R-:W0:Y:S01]  /*0040*/  S2R R3, SR_CTAID.Y ;  /* 0x0000000000037919 */ /* 0x000e220000002600 */
[----:B------:R-:W2:Y:S01]  /*0050*/  LDCU.64 UR8, c[0x0][0x358] ;  /* 0x00006b00ff0877ac */ /* 0x000ea20008000a00 */
[----:B------:R-:W3:Y:S01]  /*0060*/  S2R R17, SR_TID.X ;  /* 0x0000000000117919 */ /* 0x000ee20000002100 */
[----:B------:R-:W3:Y:S01]  /*0070*/  S2R R2, SR_CTAID.X ;  /* 0x0000000000027919 */ /* 0x000ee20000002500 */
[----:B-1----:R-:W-:Y:S01]  /*0080*/  UISETP.GE.AND UP0, UPT, UR10, 0x1, UPT ;  /* 0x000000010a00788c */ /* 0x002fe2000bf06270 */
[----:B0-----:R-:W-:Y:S02]  /*0090*/  LEA R18, R3, R16, 0x5 ;  /* 0x0000001003127211 */ /* 0x001fe400078e28ff */
[----:B---3--:R-:W-:-:S06]  /*00a0*/  LEA R19, R2, R17, 0x5 ;  /* 0x0000001102137211 */ /* 0x008fcc00078e28ff */
[----:B--2---:R-:W-:Y:S05]  /*00b0*/  BRA.U !UP0, `(.L_x_6) ;  /* 0x0000000508cc7547 */ /* 0x004fea000b800000 */
[----:B------:R-:W0:Y:S01]  /*00c0*/  S2UR UR7, SR_CgaCtaId ;  /* 0x00000000000779c3 */ /* 0x000e220000008800 */
[----:B------:R-:W1:Y:S01]  /*00d0*/  LDCU UR11, c[0x0][0x39c] ;  /* 0x00007380ff0b77ac */ /* 0x000e620008000800 */
[----:B------:R-:W-:Y:S01]  /*00e0*/  MOV R21, RZ ;  /* 0x000000ff00157202 */ /* 0x000fe20000000f00 */
[----:B------:R-:W-:Y:S01]  /*00f0*/  IMAD R6, R18, UR10, R17 ;  /* 0x0000000a12067c24 */ /* 0x000fe2000f8e0211 */
[----:B------:R-:W-:Y:S01]  /*0100*/  UMOV UR5, 0x400 ;  /* 0x0000040000057882 */ /* 0x000fe20000000000 */
[----:B------:R-:W-:-:S03]  /*0110*/  UIADD3 UR4, UPT, UPT, UR10, 0x1f, URZ ;  /* 0x0000001f0a047890 */ /* 0x000fc6000fffe0ff */
[----:B------:R-:W2:Y:S01]  /*0120*/  LDC R0, c[0x0][0x39c] ;  /* 0x0000e700ff007b82 */ /* 0x000ea20000000800 */
[----:B------:R-:W-:Y:S02]  /*0130*/  UIADD3 UR6, UPT, UPT, UR5, 0x1000, URZ ;  /* 0x0000100005067890 */ /* 0x000fe4000fffe0ff */
[----:B------:R-:W-:Y:S01]  /*0140*/  USHF.R.U32.HI UR4, URZ, 0x5, UR4 ;  /* 0x00000005ff047899 */ /* 0x000fe20008011604 */
[----:B------:R-:W3:Y:S01]  /*0150*/  LDCU UR13, c[0x0][0x3a0] ;  /* 0x00007400ff0d77ac */ /* 0x000ee20008000800 */
[----:B------:R-:W4:Y:S01]  /*0160*/  LDCU UR12, c[0x0][0x398] ;  /* 0x00007300ff0c77ac */ /* 0x000f220008000800 */
[----:B-1----:R-:W-:Y:S01]  /*0170*/  IMAD R7, R16, UR11, R17 ;  /* 0x0000000b10077c24 */ /* 0x002fe2000f8e0211 */
[----:B------:R-:W-:Y:S02]  /*0180*/  UIADD3 UR4, UPT, UPT, -UR4, URZ, URZ ;  /* 0x000000ff04047290 */ /* 0x000fe4000fffe1ff */
[----:B0-----:R-:W-:Y:S02]  /*0190*/  ULEA UR5, UR7, UR5, 0x18 ;  /* 0x0000000507057291 */ /* 0x001fe4000f8ec0ff */
[----:B------:R-:W-:Y:S01]  /*01a0*/  LEA R7, R2, R7, 0x5 ;  /* 0x0000000702077211 */ /* 0x000fe200078e28ff */
[----:B------:R-:W-:-:S03]  /*01b0*/  ULEA UR6, UR7, UR6, 0x18 ;  /* 0x0000000607067291 */ /* 0x000fc6000f8ec0ff */
[----:B------:R-:W-:-:S03]  /*01c0*/  LEA R5, R16, UR5, 0x7 ;  /* 0x0000000510057c11 */ /* 0x000fc6000f8e38ff */
[C---:B------:R-:W-:Y:S02]  /*01d0*/  LEA R3, R17.reuse, UR6, 0x2 ;  /* 0x0000000611037c11 */ /* 0x040fe4000f8e10ff */
[----:B------:R-:W-:Y:S02]  /*01e0*/  LEA R4, R17, R5, 0x2 ;  /* 0x0000000511047211 */ /* 0x000fe400078e10ff */
[----:B---34-:R-:W-:-:S07]  /*01f0*/  LEA R2, R16, R3, 0x7 ;  /* 0x0000000310027211 */ /* 0x018fce00078e38ff */
.L_x_7:
[----:B------:R-:W-:Y:S01]  /*0200*/  ISETP.GE.AND P1, PT, R17, UR13, PT ;  /* 0x0000000d11007c0c */ /* 0x000fe2000bf26270 */
[----:B------:R-:W-:Y:S01]  /*0210*/  HFMA2 R24, -RZ, RZ, 0, 0 ;  /* 0x00000000ff187431 */ /* 0x000fe200000001ff */
[----:B------:R-:W-:Y:S02]  /*0220*/  ISETP.GE.AND P0, PT, R16, UR13, PT ;  /* 0x0000000d10007c0c */ /* 0x000fe4000bf06270 */
[----:B------:R-:W-:Y:S02]  /*0230*/  ISETP.GE.OR P1, PT, R18, UR12, P1 ;  /* 0x0000000c12007c0c */ /* 0x000fe40008f26670 */
[----:B--2---:R-:W-:Y:S02]  /*0240*/  ISETP.GE.OR P0, PT, R19, R0, P0 ;  /* 0x000000001300720c */ /* 0x004fe40000706670 */
[----:B------:R-:W-:-:S09]  /*0250*/  MOV R29, RZ ;  /* 0x000000ff001d7202 */ /* 0x000fd20000000f00 */
[----:B------:R-:W0:Y:S08]  /*0260*/  @!P1 LDC.64 R10, c[0x0][0x380] ;  /* 0x0000e000ff0a9b82 */ /* 0x000e300000000a00 */
[----:B------:R-:W1:Y:S01]  /*0270*/  @!P0 LDC.64 R8, c[0x0][0x388] ;  /* 0x0000e200ff088b82 */ /* 0x000e620000000a00 */
[----:B0-----:R-:W-:-:S05]  /*0280*/  @!P1 IMAD.WIDE.U32 R10, R6, 0x4, R10 ;  /* 0x00000004060a9825 */ /* 0x001fca00078e000a */
[----:B------:R-:W2:Y:S01]  /*0290*/  @!P1 LDG.E.CONSTANT R29, desc[UR8][R10.64] ;  /* 0x000000080a1d9981 */ /* 0x000ea2000c1e9900 */
[----:B-1----:R-:W-:-:S05]  /*02a0*/  @!P0 IMAD.WIDE R22, R7, 0x4, R8 ;  /* 0x0000000407168825 */ /* 0x002fca00078e0208 */
[----:B------:R-:W3:Y:S01]  /*02b0*/  @!P0 LDG.E.CONSTANT R24, desc[UR8][R22.64] ;  /* 0x0000000816188981 */ /* 0x000ee2000c1e9900 */
[----:B------:R-:W-:-:S04]  /*02c0*/  UIADD3 UR4, UPT, UPT, UR4, 0x1, URZ ;  /* 0x0000000104047890 */ /* 0x000fc8000fffe0ff */
[----:B------:R-:W-:Y:S01]  /*02d0*/  UISETP.NE.AND UP0, UPT, UR4, URZ, UPT ;  /* 0x000000ff0400728c */ /* 0x000fe2000bf05270 */
[----:B------:R-:W-:Y:S01]  /*02e0*/  IADD3 R16, PT, PT, R16, 0x20, RZ ;  /* 0x0000002010107810 */ /* 0x000fe20007ffe0ff */
[----:B--2---:R-:W-:Y:S04]  /*02f0*/  STS [R4], R29 ;  /* 0x0000001d04007388 */ /* 0x004fe80000000800 */
[----:B---3--:R-:W-:Y:S01]  /*0300*/  STS [R2], R24 ;  /* 0x0000001802007388 */ /* 0x008fe20000000800 */
[----:B------:R-:W-:Y:S06]  /*0310*/  BAR.SYNC.DEFER_BLOCKING 0x0 ;  /* 0x0000000000007b1d */ /* 0x000fec0000010000 */
[----:B------:R-:W-:Y:S04]  /*0320*/  LDS R28, [R3] ;  /* 0x00000000031c7984 */ /* 0x000fe80000000800 */
[----:B------:R-:W0:Y:S04]  /*0330*/  LDS.128 R12, [R5] ;  /* 0x00000000050c7984 */ /* 0x000e280000000c00 */
[----:B------:R-:W1:Y:S04]  /*0340*/  LDS R23, [R3+0x80] ;  /* 0x0000800003177984 */ /* 0x000e680000000800 */
[----:B------:R-:W2:Y:S04]  /*0350*/  LDS R27, [R3+0x100] ;  /* 0x00010000031b7984 */ /* 0x000ea80000000800 */
[----:B------:R-:W3:Y:S04]  /*0360*/  LDS R26, [R3+0x180] ;  /* 0x00018000031a7984 */ /* 0x000ee80000000800 */
[----:B------:R-:W-:Y:S04]  /*0370*/  LDS R25, [R3+0x200] ;  /* 0x0002000003197984 */ /* 0x000fe80000000800 */
[----:B------:R-:W4:Y:S04]  /*0380*/  LDS.128 R8, [R5+0x10] ;  /* 0x0000100005087984 */ /* 0x000f280000000c00 */
[----:B------:R-:W5:Y:S04]  /*0390*/  LDS R20, [R3+0x280] ;  /* 0x0002800003147984 */ /* 0x000f680000000800 */
[----:B------:R-:W-:Y:S04]  /*03a0*/  LDS R24, [R3+0x380] ;  /* 0x0003800003187984 */ /* 0x000fe80000000800 */
[----:B------:R-:W-:Y:S01]  /*03b0*/  LDS R22, [R3+0x480] ;  /* 0x0004800003167984 */ /* 0x000fe20000000800 */
[----:B0-----:R-:W-:-:S03]  /*03c0*/  FFMA R12, R12, R28, R21 ;  /* 0x0000001c0c0c7223 */ /* 0x001fc60000000015 */
[----:B------:R-:W0:Y:S01]  /*03d0*/  LDS R21, [R3+0x300] ;  /* 0x0003000003157984 */ /* 0x000e220000000800 */
[----:B-1----:R-:W-:-:S03]  /*03e0*/  FFMA R12, R23, R13, R12 ;  /* 0x0000000d170c7223 */ /* 0x002fc6000000000c */
[----:B------:R-:W-:Y:S01]  /*03f0*/  LDS R23, [R3+0x400] ;  /* 0x0004000003177984 */ /* 0x000fe20000000800 */
[----:B--2---:R-:W-:-:S04]  /*0400*/  FFMA R27, R27, R14, R12 ;  /* 0x0000000e1b1b7223 */ /* 0x004fc8000000000c */
[----:B---3--:R-:W-:Y:S02]  /*0410*/  FFMA R27, R26, R15, R27 ;  /* 0x0000000f1a1b7223 */ /* 0x008fe4000000001b */
[----:B------:R-:W1:Y:S04]  /*0420*/  LDS.128 R12, [R5+0x20] ;  /* 0x00002000050c7984 */ /* 0x000e680000000c00 */
[----:B------:R-:W-:Y:S01]  /*0430*/  LDS R26, [R3+0x580] ;  /* 0x00058000031a7984 */ /* 0x000fe20000000800 */
[----:B----4-:R-:W-:-:S03]  /*0440*/  FFMA R27, R8, R25, R27 ;  /* 0x00000019081b7223 */ /* 0x010fc6000000001b */
[----:B------:R-:W2:Y:S01]  /*0450*/  LDS R25, [R3+0x500] ;  /* 0x0005000003197984 */ /* 0x000ea20000000800 */
[----:B-----5:R-:W-:-:S04]  /*0460*/  FFMA R20, R20, R9, R27 ;  /* 0x0000000914147223 */ /* 0x020fc8000000001b */
[----:B0-----:R-:W-:Y:S02]  /*0470*/  FFMA R21, R21, R10, R20 ;  /* 0x0000000a15157223 */ /* 0x001fe40000000014 */
[----:B------:R-:W-:Y:S02]  /*0480*/  LDS R20, [R3+0x680] ;  /* 0x0006800003147984 */ /* 0x000fe40000000800 */
[----:B------:R-:W-:Y:S02]  /*0490*/  FFMA R27, R24, R11, R21 ;  /* 0x0000000b181b7223 */ /* 0x000fe40000000015 */
[----:B------:R-:W-:Y:S04]  /*04a0*/  LDS R21, [R3+0x600] ;  /* 0x0006000003157984 */ /* 0x000fe80000000800 */
[----:B------:R-:W0:Y:S01]  /*04b0*/  LDS.128 R8, [R5+0x30] ;  /* 0x0000300005087984 */ /* 0x000e220000000c00 */
[----:B-1----:R-:W-:-:S03]  /*04c0*/  FFMA R27, R12, R23, R27 ;  /* 0x000000170c1b7223 */ /* 0x002fc6000000001b */
[----:B------:R-:W1:Y:S01]  /*04d0*/  LDS R23, [R3+0x700] ;  /* 0x0007000003177984 */ /* 0x000e620000000800 */
[----:B------:R-:W-:-:S03]  /*04e0*/  FFMA R22, R22, R13, R27 ;  /* 0x0000000d16167223 */ /* 0x000fc6000000001b */
[----:B------:R-:W3:Y:S01]  /*04f0*/  LDS R24, [R3+0x780] ;  /* 0x0007800003187984 */ /* 0x000ee20000000800 */
[----:B--2---:R-:W-:-:S03]  /*0500*/  FFMA R25, R25, R14, R22 ;  /* 0x0000000e19197223 */ /* 0x004fc60000000016 */
[----:B------:R-:W-:Y:S01]  /*0510*/  LDS R22, [R3+0x880] ;  /* 0x0008800003167984 */ /* 0x000fe20000000800 */
[----:B------:R-:W-:-:S03]  /*0520*/  FFMA R27, R26, R15, R25 ;  /* 0x0000000f1a1b7223 */ /* 0x000fc60000000019 */
[----:B------:R-:W-:Y:S04]  /*0530*/  LDS R25, [R3+0x800] ;  /* 0x0008000003197984 */ /* 0x000fe80000000800 */
[----:B------:R-:W2:Y:S04]  /*0540*/  LDS.128 R12, [R5+0x40] ;  /* 0x00004000050c7984 */ /* 0x000ea80000000c00 */
[----:B------:R-:W-:Y:S01]  /*0550*/  LDS R26, [R3+0x980] ;  /* 0x00098000031a7984 */ /* 0x000fe20000000800 */
[----:B0-----:R-:W-:-:S03]  /*0560*/  FFMA R27, R8, R21, R27 ;  /* 0x00000015081b7223 */ /* 0x001fc6000000001b */
[----:B------:R-:W0:Y:S01]  /*0570*/  LDS R21, [R3+0x900] ;  /* 0x0009000003157984 */ /* 0x000e220000000800 */
[----:B------:R-:W-:-:S04]  /*0580*/  FFMA R20, R20, R9, R27 ;  /* 0x0000000914147223 */ /* 0x000fc8000000001b */
[----:B-1----:R-:W-:Y:S02]  /*0590*/  FFMA R23, R23, R10, R20 ;  /* 0x0000000a17177223 */ /* 0x002fe40000000014 */
[----:B------:R-:W-:Y:S02]  /*05a0*/  LDS R20, [R3+0xa80] ;  /* 0x000a800003147984 */ /* 0x000fe40000000800 */
[----:B---3--:R-:W-:Y:S02]  /*05b0*/  FFMA R27, R24, R11, R23 ;  /* 0x0000000b181b7223 */ /* 0x008fe40000000017 */
[----:B------:R-:W-:Y:S04]  /*05c0*/  LDS R23, [R3+0xa00] ;  /* 0x000a000003177984 */ /* 0x000fe80000000800 */
[----:B------:R-:W1:Y:S01]  /*05d0*/  LDS.128 R8, [R5+0x50] ;  /* 0x0000500005087984 */ /* 0x000e620000000c00 */
[----:B--2---:R-:W-:-:S03]  /*05e0*/  FFMA R27, R12, R25, R27 ;  /* 0x000000190c1b7223 */ /* 0x004fc6000000001b */
[----:B------:R-:W2:Y:S01]  /*05f0*/  LDS R25, [R3+0xb00] ;  /* 0x000b000003197984 */ /* 0x000ea20000000800 */
[----:B------:R-:W-:-:S03]  /*0600*/  FFMA R12, R22, R13, R27 ;  /* 0x0000000d160c7223 */ /* 0x000fc6000000001b */
[----:B------:R-:W3:Y:S04]  /*0610*/  LDS R22, [R3+0xb80] ;  /* 0x000b800003167984 */ /* 0x000ee80000000800 */
[----:B------:R-:W-:Y:S01]  /*0620*/  LDS R24, [R3+0xc80] ;  /* 0x000c800003187984 */ /* 0x000fe20000000800 */
[----:B0-----:R-:W-:-:S04]  /*0630*/  FFMA R21, R21, R14, R12 ;  /* 0x0000000e15157223 */ /* 0x001fc8000000000c */
[----:B------:R-:W-:Y:S02]  /*0640*/  FFMA R27, R26, R15, R21 ;  /* 0x0000000f1a1b7223 */ /* 0x000fe40000000015 */
[----:B------:R-:W-:Y:S04]  /*0650*/  LDS R21, [R3+0xc00] ;  /* 0x000c000003157984 */ /* 0x000fe80000000800 */
[----:B------:R-:W0:Y:S01]  /*0660*/  LDS.128 R12, [R5+0x60] ;  /* 0x00006000050c7984 */ /* 0x000e220000000c00 */
[----:B-1----:R-:W-:-:S04]  /*0670*/  FFMA R23, R8, R23, R27 ;  /* 0x0000001708177223 */ /* 0x002fc8000000001b */
[----:B------:R-:W-:Y:S02]  /*0680*/  FFMA R20, R20, R9, R23 ;  /* 0x0000000914147223 */ /* 0x000fe40000000017 */
[----:B------:R-:W1:Y:S02]  /*0690*/  LDS R23, [R3+0xd00] ;  /* 0x000d000003177984 */ /* 0x000e640000000800 */
[----:B--2---:R-:W-:Y:S02]  /*06a0*/  FFMA R25, R25, R10, R20 ;  /* 0x0000000a19197223 */ /* 0x004fe40000000014 */
[----:B------:R-:W2:Y:S02]  /*06b0*/  LDS R20, [R3+0xd80] ;  /* 0x000d800003147984 */ /* 0x000ea40000000800 */
[----:B---3--:R-:W-:Y:S02]  /*06c0*/  FFMA R27, R22, R11, R25 ;  /* 0x0000000b161b7223 */ /* 0x008fe40000000019 */
[----:B------:R-:W-:Y:S04]  /*06d0*/  LDS R25, [R3+0xe00] ;  /* 0x000e000003197984 */ /* 0x000fe80000000800 */
[----:B------:R-:W3:Y:S04]  /*06e0*/  LDS.128 R8, [R5+0x70] ;  /* 0x0000700005087984 */ /* 0x000ee80000000c00 */
[----:B------:R-:W4:Y:S01]  /*06f0*/  LDS R22, [R3+0xe80] ;  /* 0x000e800003167984 */ /* 0x000f220000000800 */
[----:B0-----:R-:W-:-:S03]  /*0700*/  FFMA R27, R12, R21, R27 ;  /* 0x000000150c1b7223 */ /* 0x001fc6000000001b */
[----:B------:R-:W0:Y:S04]  /*0710*/  LDS R21, [R3+0xf00] ;  /* 0x000f000003157984 */ /* 0x000e280000000800 */
[----:B------:R-:W5:Y:S01]  /*0720*/  LDS R12, [R3+0xf80] ;  /* 0x000f8000030c7984 */ /* 0x000f620000000800 */
[----:B------:R-:W-:-:S04]  /*0730*/  FFMA R24, R24, R13, R27 ;  /* 0x0000000d18187223 */ /* 0x000fc8000000001b */
[----:B-1----:R-:W-:-:S04]  /*0740*/  FFMA R23, R23, R14, R24 ;  /* 0x0000000e17177223 */ /* 0x002fc80000000018 */
[----:B--2---:R-:W-:-:S04]  /*0750*/  FFMA R15, R20, R15, R23 ;  /* 0x0000000f140f7223 */ /* 0x004fc80000000017 */
[----:B---3--:R-:W-:-:S04]  /*0760*/  FFMA R15, R8, R25, R15 ;  /* 0x00000019080f7223 */ /* 0x008fc8000000000f */
[----:B----4-:R-:W-:Y:S01]  /*0770*/  FFMA R22, R22, R9, R15 ;  /* 0x0000000916167223 */ /* 0x010fe2000000000f */
[----:B------:R-:W-:Y:S02]  /*0780*/  IADD3 R17, PT, PT, R17, 0x20, RZ ;  /* 0x0000002011117810 */ /* 0x000fe40007ffe0ff */
[----:B------:R-:W-:Y:S02]  /*0790*/  IADD3 R6, PT, PT, R6, 0x20, RZ ;  /* 0x0000002006067810 */ /* 0x000fe40007ffe0ff */
[----:B------:R-:W-:Y:S01]  /*07a0*/  LEA R7, R0, R7, 0x5 ;  /* 0x0000000700077211 */ /* 0x000fe200078e28ff */
[----:B0-----:R-:W-:-:S04]  /*07b0*/  FFMA R21, R21, R10, R22 ;  /* 0x0000000a15157223 */ /* 0x001fc80000000016 */
[----:B-----5:R-:W-:Y:S01]  /*07c0*/  FFMA R21, R12, R11, R21 ;  /* 0x0000000b0c157223 */ /* 0x020fe20000000015 */
[----:B------:R-:W-:Y:S06]  /*07d0*/  BAR.SYNC.DEFER_BLOCKING 0x0 ;  /* 0x0000000000007b1d */ /* 0x000fec0000010000 */
[----:B------:R-:W-:Y:S05]  /*07e0*/  BRA.U UP0, `(.L_x_7) ;  /* 0xfffffff900847547 */ /* 0x000fea000b83ffff */
.L_x_6:
[----:B------:R-:W0:Y:S02]  /*07f0*/  LDCU.64 UR4, c[0x0][0x398] ;  /* 0x00007300ff0477ac */ /* 0x000e240008000a00 */
[----:B0-----:R-:W-:-:S04]  /*0800*/  ISETP.GE.AND P0, PT, R19, UR5, PT ;  /* 0x0000000513007c0c */ /* 0x001fc8000bf06270 */
[----:B------:R-:W-:-:S13]  /*0810*/  ISETP.GE.OR P0, PT, R18, UR4, P0 ;  /* 0x0000000412007c0c */ /* 0x000fda0008706670 */
[----:B------:R-:W-:Y:S05]  /*0820*/  @P0 EXIT ;  /* 0x000000000000094d */ /* 0x000fea0003800000 */
[----:B------:R-:W0:Y:S01]  /*0830*/  LDC.64 R2, c[0x0][0x390] ;  /* 0x0000e400ff027b82 */ /* 0x000e220000000a00 */
[----:B------:R-:W-:-:S04]  /*0840*/  IMAD R19, R18, UR5, R19 ;  /* 0x0000000512137c24 */ /* 0x000fc8000f8e0213 */
[----:B0-----:R-:W-:-:S05]  /*0850*/  IMAD.WIDE R2, R19, 0x4, R2 ;  /* 0x0000000413027825 */ /* 0x001fca00078e0202 */
[----:B------:R-:W-:Y:S01]  /*0860*/  STG.E desc[UR8][R2.64], R21 ;  /* 0x0000001502007986 */ /* 0x000fe2000c101908 */
[----:B------:R-:W-:Y:S05]  /*0870*/  EXIT ;  /* 0x000000000000794d */ /* 0x000fea0003800000 */
.L_x_8:
        /* <DEDUP_REMOVED lines=16> */
.L_x_10:


//--------------------- .nv.shared._Z34gemm_kernel_prefetch_double_bufferPKfS0_Pfiii --------------------------
	.section	.nv.shared._Z34gemm_kernel_prefetch_double_bufferPKfS0_Pfiii,"aw",@nobits
	.sectionflags	@""
	.align	4
.nv.shared._Z34gemm_kernel_prefetch_double_bufferPKfS0_Pfiii:
	.zero		17408


//--------------------- .nv.shared.reserved.0     --------------------------
	.section	.nv.shared.reserved.0,"aw",@nobits
	.weak		__nv_reservedSMEM_offset_0_alias
	.size		__nv_reservedSMEM_offset_0_alias, 0, 64
	.other		__nv_reservedSMEM_offset_0_alias,@"STO_CUDA_RESERVED_SHARED STV_DEFAULT"
__nv_reservedSMEM_offset_0_alias:
	.zero		0
	.zero		64


//--------------------- .nv.shared._Z20gemm_kernel_baselinePKfS0_Pfiii --------------------------
	.section	.nv.shared._Z20gemm_kernel_baselinePKfS0_Pfiii,"aw",@nobits
	.sectionflags	@""
	.align	4
.nv.shared._Z20gemm_kernel_baselinePKfS0_Pfiii:
	.zero		9216


//--------------------- .nv.constant0._Z34gemm_kernel_prefetch_double_bufferPKfS0_Pfiii --------------------------
	.section	.nv.constant0._Z34gemm_kernel_prefetch_double_bufferPKfS0_Pfiii,"a",@progbits
	.sectionflags	@""
	.align	4
.nv.constant0._Z34gemm_kernel_prefetch_double_bufferPKfS0_Pfiii:
	.zero		932


//--------------------- .nv.constant0._Z20gemm_kernel_baselinePKfS0_Pfiii --------------------------
	.section	.nv.constant0._Z20gemm_kernel_baselinePKfS0_Pfiii,"a",@progbits
	.sectionflags	@""
	.align	4
.nv.constant0._Z20gemm_kernel_baselinePKfS0_Pfiii:
	.zero		932


//--------------------- SYMBOLS --------------------------

	.type		.nv.reservedSmem.offset0,@object
	.size		.nv.reservedSmem.offset0,0x4
	.type		.nv.reservedSmem.cap,@object
	.size		.nv.reservedSmem.cap,0x4
